//
// Generated by NVIDIA NVVM Compiler
//
// Compiler Build ID: CL-36424714
// Cuda compilation tools, release 13.0, V13.0.88
// Based on NVVM 20.0.0
//

.version 9.0
.target sm_100
.address_size 64

	// .globl	_Z9normalizePfS_S_i

.visible .entry _Z9normalizePfS_S_i(
	.param .u64 .ptr .align 1 _Z9normalizePfS_S_i_param_0,
	.param .u64 .ptr .align 1 _Z9normalizePfS_S_i_param_1,
	.param .u64 .ptr .align 1 _Z9normalizePfS_S_i_param_2,
	.param .u32 _Z9normalizePfS_S_i_param_3
)
{
	.reg .pred 	%p<10>;
	.reg .b32 	%r<30>;
	.reg .b32 	%f<46>;
	.reg .b64 	%rd<23>;

	ld.param.u64 	%rd7, [_Z9normalizePfS_S_i_param_0];
	ld.param.u64 	%rd6, [_Z9normalizePfS_S_i_param_1];
	ld.param.u64 	%rd8, [_Z9normalizePfS_S_i_param_2];
	ld.param.u32 	%r15, [_Z9normalizePfS_S_i_param_3];
	cvta.to.global.u64 	%rd1, %rd8;
	cvta.to.global.u64 	%rd2, %rd7;
	setp.lt.s32 	%p1, %r15, 1;
	@%p1 bra 	$L__BB0_12;
	mov.u32 	%r17, %ctaid.x;
	mov.u32 	%r18, %ntid.x;
	mov.u32 	%r19, %tid.x;
	mad.lo.s32 	%r20, %r18, %r17, %r19;
	cvta.to.global.u64 	%rd9, %rd6;
	mul.lo.s32 	%r1, %r15, %r20;
	mul.wide.s32 	%rd10, %r20, 4;
	add.s64 	%rd3, %rd9, %rd10;
	and.b32  	%r2, %r15, 7;
	setp.lt.u32 	%p2, %r15, 8;
	mov.b32 	%r28, 0;
	@%p2 bra 	$L__BB0_4;
	and.b32  	%r28, %r15, 2147483640;
	neg.s32 	%r26, %r28;
	add.s64 	%rd4, %rd2, 16;
	add.s64 	%rd5, %rd1, 16;
	mov.u32 	%r25, %r1;
$L__BB0_3:
	.pragma "nounroll";
	mul.wide.s32 	%rd11, %r25, 4;
	add.s64 	%rd12, %rd4, %rd11;
	add.s64 	%rd13, %rd5, %rd11;
	ld.global.f32 	%f1, [%rd12+-16];
	ld.global.f32 	%f2, [%rd3];
	div.rn.f32 	%f3, %f1, %f2;
	st.global.f32 	[%rd13+-16], %f3;
	ld.global.f32 	%f4, [%rd12+-12];
	ld.global.f32 	%f5, [%rd3];
	div.rn.f32 	%f6, %f4, %f5;
	st.global.f32 	[%rd13+-12], %f6;
	ld.global.f32 	%f7, [%rd12+-8];
	ld.global.f32 	%f8, [%rd3];
	div.rn.f32 	%f9, %f7, %f8;
	st.global.f32 	[%rd13+-8], %f9;
	ld.global.f32 	%f10, [%rd12+-4];
	ld.global.f32 	%f11, [%rd3];
	div.rn.f32 	%f12, %f10, %f11;
	st.global.f32 	[%rd13+-4], %f12;
	ld.global.f32 	%f13, [%rd12];
	ld.global.f32 	%f14, [%rd3];
	div.rn.f32 	%f15, %f13, %f14;
	st.global.f32 	[%rd13], %f15;
	ld.global.f32 	%f16, [%rd12+4];
	ld.global.f32 	%f17, [%rd3];
	div.rn.f32 	%f18, %f16, %f17;
	st.global.f32 	[%rd13+4], %f18;
	ld.global.f32 	%f19, [%rd12+8];
	ld.global.f32 	%f20, [%rd3];
	div.rn.f32 	%f21, %f19, %f20;
	st.global.f32 	[%rd13+8], %f21;
	ld.global.f32 	%f22, [%rd12+12];
	ld.global.f32 	%f23, [%rd3];
	div.rn.f32 	%f24, %f22, %f23;
	st.global.f32 	[%rd13+12], %f24;
	add.s32 	%r26, %r26, 8;
	add.s32 	%r25, %r25, 8;
	setp.ne.s32 	%p3, %r26, 0;
	@%p3 bra 	$L__BB0_3;
$L__BB0_4:
	setp.eq.s32 	%p4, %r2, 0;
	@%p4 bra 	$L__BB0_12;
	and.b32  	%r10, %r15, 3;
	setp.lt.u32 	%p5, %r2, 4;
	@%p5 bra 	$L__BB0_7;
	add.s32 	%r21, %r28, %r1;
	mul.wide.s32 	%rd14, %r21, 4;
	add.s64 	%rd15, %rd2, %rd14;
	ld.global.f32 	%f25, [%rd15];
	ld.global.f32 	%f26, [%rd3];
	div.rn.f32 	%f27, %f25, %f26;
	add.s64 	%rd16, %rd1, %rd14;
	st.global.f32 	[%rd16], %f27;
	ld.global.f32 	%f28, [%rd15+4];
	ld.global.f32 	%f29, [%rd3];
	div.rn.f32 	%f30, %f28, %f29;
	st.global.f32 	[%rd16+4], %f30;
	ld.global.f32 	%f31, [%rd15+8];
	ld.global.f32 	%f32, [%rd3];
	div.rn.f32 	%f33, %f31, %f32;
	st.global.f32 	[%rd16+8], %f33;
	ld.global.f32 	%f34, [%rd15+12];
	ld.global.f32 	%f35, [%rd3];
	div.rn.f32 	%f36, %f34, %f35;
	st.global.f32 	[%rd16+12], %f36;
	add.s32 	%r28, %r28, 4;
$L__BB0_7:
	setp.eq.s32 	%p6, %r10, 0;
	@%p6 bra 	$L__BB0_12;
	setp.eq.s32 	%p7, %r10, 1;
	@%p7 bra 	$L__BB0_10;
	add.s32 	%r22, %r28, %r1;
	mul.wide.s32 	%rd17, %r22, 4;
	add.s64 	%rd18, %rd2, %rd17;
	ld.global.f32 	%f37, [%rd18];
	ld.global.f32 	%f38, [%rd3];
	div.rn.f32 	%f39, %f37, %f38;
	add.s64 	%rd19, %rd1, %rd17;
	st.global.f32 	[%rd19], %f39;
	ld.global.f32 	%f40, [%rd18+4];
	ld.global.f32 	%f41, [%rd3];
	div.rn.f32 	%f42, %f40, %f41;
	st.global.f32 	[%rd19+4], %f42;
	add.s32 	%r28, %r28, 2;
$L__BB0_10:
	and.b32  	%r23, %r15, 1;
	setp.eq.b32 	%p8, %r23, 1;
	not.pred 	%p9, %p8;
	@%p9 bra 	$L__BB0_12;
	add.s32 	%r24, %r28, %r1;
	mul.wide.s32 	%rd20, %r24, 4;
	add.s64 	%rd21, %rd2, %rd20;
	ld.global.f32 	%f43, [%rd21];
	ld.global.f32 	%f44, [%rd3];
	div.rn.f32 	%f45, %f43, %f44;
	add.s64 	%rd22, %rd1, %rd20;
	st.global.f32 	[%rd22], %f45;
$L__BB0_12:
	ret;

}
	// .globl	_Z18vectorManipulationPfS_S_S_i
.visible .entry _Z18vectorManipulationPfS_S_S_i(
	.param .u64 .ptr .align 1 _Z18vectorManipulationPfS_S_S_i_param_0,
	.param .u64 .ptr .align 1 _Z18vectorManipulationPfS_S_S_i_param_1,
	.param .u64 .ptr .align 1 _Z18vectorManipulationPfS_S_S_i_param_2,
	.param .u64 .ptr .align 1 _Z18vectorManipulationPfS_S_S_i_param_3,
	.param .u32 _Z18vectorManipulationPfS_S_S_i_param_4
)
{
	.reg .pred 	%p<2>;
	.reg .b32 	%r<6>;
	.reg .b32 	%f<6>;
	.reg .b64 	%rd<14>;

	ld.param.u64 	%rd1, [_Z18vectorManipulationPfS_S_S_i_param_0];
	ld.param.u64 	%rd2, [_Z18vectorManipulationPfS_S_S_i_param_1];
	ld.param.u64 	%rd3, [_Z18vectorManipulationPfS_S_S_i_param_2];
	ld.param.u64 	%rd4, [_Z18vectorManipulationPfS_S_S_i_param_3];
	ld.param.u32 	%r2, [_Z18vectorManipulationPfS_S_S_i_param_4];
	mov.u32 	%r3, %tid.x;
	mov.u32 	%r4, %ntid.x;
	mov.u32 	%r5, %ctaid.x;
	mad.lo.s32 	%r1, %r4, %r5, %r3;
	setp.ge.s32 	%p1, %r1, %r2;
	@%p1 bra 	$L__BB1_2;
	cvta.to.global.u64 	%rd5, %rd1;
	cvta.to.global.u64 	%rd6, %rd3;
	cvta.to.global.u64 	%rd7, %rd2;
	cvta.to.global.u64 	%rd8, %rd4;
	mul.wide.s32 	%rd9, %r1, 4;
	add.s64 	%rd10, %rd5, %rd9;
	ld.global.f32 	%f1, [%rd10];
	add.s64 	%rd11, %rd6, %rd9;
	ld.global.f32 	%f2, [%rd11];
	add.f32 	%f3, %f1, %f2;
	add.s64 	%rd12, %rd7, %rd9;
	ld.global.f32 	%f4, [%rd12];
	sub.f32 	%f5, %f3, %f4;
	add.s64 	%rd13, %rd8, %rd9;
	st.global.f32 	[%rd13], %f5;
$L__BB1_2:
	ret;

}
	// .globl	_Z20vecMatMultiplicationPfS_S_ii
.visible .entry _Z20vecMatMultiplicationPfS_S_ii(
	.param .u64 .ptr .align 1 _Z20vecMatMultiplicationPfS_S_ii_param_0,
	.param .u64 .ptr .align 1 _Z20vecMatMultiplicationPfS_S_ii_param_1,
	.param .u64 .ptr .align 1 _Z20vecMatMultiplicationPfS_S_ii_param_2,
	.param .u32 _Z20vecMatMultiplicationPfS_S_ii_param_3,
	.param .u32 _Z20vecMatMultiplicationPfS_S_ii_param_4
)
{
	.reg .pred 	%p<12>;
	.reg .b32 	%r<38>;
	.reg .b32 	%f<99>;
	.reg .b64 	%rd<31>;

	ld.param.u64 	%rd12, [_Z20vecMatMultiplicationPfS_S_ii_param_0];
	ld.param.u64 	%rd13, [_Z20vecMatMultiplicationPfS_S_ii_param_1];
	ld.param.u64 	%rd11, [_Z20vecMatMultiplicationPfS_S_ii_param_2];
	ld.param.u32 	%r23, [_Z20vecMatMultiplicationPfS_S_ii_param_3];
	ld.param.u32 	%r24, [_Z20vecMatMultiplicationPfS_S_ii_param_4];
	cvta.to.global.u64 	%rd1, %rd13;
	cvta.to.global.u64 	%rd2, %rd12;
	mov.u32 	%r25, %tid.x;
	mov.u32 	%r26, %ntid.x;
	mov.u32 	%r27, %ctaid.x;
	mad.lo.s32 	%r1, %r26, %r27, %r25;
	setp.ge.s32 	%p1, %r1, %r24;
	setp.lt.s32 	%p2, %r23, 1;
	or.pred  	%p3, %p1, %p2;
	@%p3 bra 	$L__BB2_13;
	cvta.to.global.u64 	%rd14, %rd11;
	mul.lo.s32 	%r2, %r23, %r1;
	mul.wide.s32 	%rd15, %r1, 4;
	add.s64 	%rd3, %rd14, %rd15;
	ld.global.f32 	%f95, [%rd3];
	and.b32  	%r3, %r23, 15;
	setp.lt.u32 	%p4, %r23, 16;
	mov.b32 	%r34, 0;
	@%p4 bra 	$L__BB2_4;
	and.b32  	%r34, %r23, 2147483632;
	neg.s32 	%r32, %r34;
	add.s64 	%rd4, %rd2, 32;
	add.s64 	%rd29, %rd1, 32;
	mov.u32 	%r31, %r2;
$L__BB2_3:
	.pragma "nounroll";
	mul.wide.s32 	%rd16, %r31, 4;
	add.s64 	%rd17, %rd4, %rd16;
	ld.global.f32 	%f11, [%rd17+-32];
	ld.global.f32 	%f12, [%rd29+-32];
	fma.rn.f32 	%f13, %f11, %f12, %f95;
	st.global.f32 	[%rd3], %f13;
	ld.global.f32 	%f14, [%rd17+-28];
	ld.global.f32 	%f15, [%rd29+-28];
	fma.rn.f32 	%f16, %f14, %f15, %f13;
	st.global.f32 	[%rd3], %f16;
	ld.global.f32 	%f17, [%rd17+-24];
	ld.global.f32 	%f18, [%rd29+-24];
	fma.rn.f32 	%f19, %f17, %f18, %f16;
	st.global.f32 	[%rd3], %f19;
	ld.global.f32 	%f20, [%rd17+-20];
	ld.global.f32 	%f21, [%rd29+-20];
	fma.rn.f32 	%f22, %f20, %f21, %f19;
	st.global.f32 	[%rd3], %f22;
	ld.global.f32 	%f23, [%rd17+-16];
	ld.global.f32 	%f24, [%rd29+-16];
	fma.rn.f32 	%f25, %f23, %f24, %f22;
	st.global.f32 	[%rd3], %f25;
	ld.global.f32 	%f26, [%rd17+-12];
	ld.global.f32 	%f27, [%rd29+-12];
	fma.rn.f32 	%f28, %f26, %f27, %f25;
	st.global.f32 	[%rd3], %f28;
	ld.global.f32 	%f29, [%rd17+-8];
	ld.global.f32 	%f30, [%rd29+-8];
	fma.rn.f32 	%f31, %f29, %f30, %f28;
	st.global.f32 	[%rd3], %f31;
	ld.global.f32 	%f32, [%rd17+-4];
	ld.global.f32 	%f33, [%rd29+-4];
	fma.rn.f32 	%f34, %f32, %f33, %f31;
	st.global.f32 	[%rd3], %f34;
	ld.global.f32 	%f35, [%rd17];
	ld.global.f32 	%f36, [%rd29];
	fma.rn.f32 	%f37, %f35, %f36, %f34;
	st.global.f32 	[%rd3], %f37;
	ld.global.f32 	%f38, [%rd17+4];
	ld.global.f32 	%f39, [%rd29+4];
	fma.rn.f32 	%f40, %f38, %f39, %f37;
	st.global.f32 	[%rd3], %f40;
	ld.global.f32 	%f41, [%rd17+8];
	ld.global.f32 	%f42, [%rd29+8];
	fma.rn.f32 	%f43, %f41, %f42, %f40;
	st.global.f32 	[%rd3], %f43;
	ld.global.f32 	%f44, [%rd17+12];
	ld.global.f32 	%f45, [%rd29+12];
	fma.rn.f32 	%f46, %f44, %f45, %f43;
	st.global.f32 	[%rd3], %f46;
	ld.global.f32 	%f47, [%rd17+16];
	ld.global.f32 	%f48, [%rd29+16];
	fma.rn.f32 	%f49, %f47, %f48, %f46;
	st.global.f32 	[%rd3], %f49;
	ld.global.f32 	%f50, [%rd17+20];
	ld.global.f32 	%f51, [%rd29+20];
	fma.rn.f32 	%f52, %f50, %f51, %f49;
	st.global.f32 	[%rd3], %f52;
	ld.global.f32 	%f53, [%rd17+24];
	ld.global.f32 	%f54, [%rd29+24];
	fma.rn.f32 	%f55, %f53, %f54, %f52;
	st.global.f32 	[%rd3], %f55;
	ld.global.f32 	%f56, [%rd17+28];
	ld.global.f32 	%f57, [%rd29+28];
	fma.rn.f32 	%f95, %f56, %f57, %f55;
	st.global.f32 	[%rd3], %f95;
	add.s32 	%r32, %r32, 16;
	add.s32 	%r31, %r31, 16;
	add.s64 	%rd29, %rd29, 64;
	setp.ne.s32 	%p5, %r32, 0;
	@%p5 bra 	$L__BB2_3;
$L__BB2_4:
	setp.eq.s32 	%p6, %r3, 0;
	@%p6 bra 	$L__BB2_13;
	and.b32  	%r11, %r23, 7;
	setp.lt.u32 	%p7, %r3, 8;
	@%p7 bra 	$L__BB2_7;
	add.s32 	%r29, %r34, %r2;
	mul.wide.s32 	%rd18, %r29, 4;
	add.s64 	%rd19, %rd2, %rd18;
	ld.global.f32 	%f58, [%rd19];
	mul.wide.u32 	%rd20, %r34, 4;
	add.s64 	%rd21, %rd1, %rd20;
	ld.global.f32 	%f59, [%rd21];
	fma.rn.f32 	%f60, %f58, %f59, %f95;
	st.global.f32 	[%rd3], %f60;
	ld.global.f32 	%f61, [%rd19+4];
	ld.global.f32 	%f62, [%rd21+4];
	fma.rn.f32 	%f63, %f61, %f62, %f60;
	st.global.f32 	[%rd3], %f63;
	ld.global.f32 	%f64, [%rd19+8];
	ld.global.f32 	%f65, [%rd21+8];
	fma.rn.f32 	%f66, %f64, %f65, %f63;
	st.global.f32 	[%rd3], %f66;
	ld.global.f32 	%f67, [%rd19+12];
	ld.global.f32 	%f68, [%rd21+12];
	fma.rn.f32 	%f69, %f67, %f68, %f66;
	st.global.f32 	[%rd3], %f69;
	ld.global.f32 	%f70, [%rd19+16];
	ld.global.f32 	%f71, [%rd21+16];
	fma.rn.f32 	%f72, %f70, %f71, %f69;
	st.global.f32 	[%rd3], %f72;
	ld.global.f32 	%f73, [%rd19+20];
	ld.global.f32 	%f74, [%rd21+20];
	fma.rn.f32 	%f75, %f73, %f74, %f72;
	st.global.f32 	[%rd3], %f75;
	ld.global.f32 	%f76, [%rd19+24];
	ld.global.f32 	%f77, [%rd21+24];
	fma.rn.f32 	%f78, %f76, %f77, %f75;
	st.global.f32 	[%rd3], %f78;
	ld.global.f32 	%f79, [%rd19+28];
	ld.global.f32 	%f80, [%rd21+28];
	fma.rn.f32 	%f95, %f79, %f80, %f78;
	st.global.f32 	[%rd3], %f95;
	add.s32 	%r34, %r34, 8;
$L__BB2_7:
	setp.eq.s32 	%p8, %r11, 0;
	@%p8 bra 	$L__BB2_13;
	and.b32  	%r14, %r23, 3;
	setp.lt.u32 	%p9, %r11, 4;
	@%p9 bra 	$L__BB2_10;
	add.s32 	%r30, %r34, %r2;
	mul.wide.s32 	%rd22, %r30, 4;
	add.s64 	%rd23, %rd2, %rd22;
	ld.global.f32 	%f81, [%rd23];
	mul.wide.u32 	%rd24, %r34, 4;
	add.s64 	%rd25, %rd1, %rd24;
	ld.global.f32 	%f82, [%rd25];
	fma.rn.f32 	%f83, %f81, %f82, %f95;
	st.global.f32 	[%rd3], %f83;
	ld.global.f32 	%f84, [%rd23+4];
	ld.global.f32 	%f85, [%rd25+4];
	fma.rn.f32 	%f86, %f84, %f85, %f83;
	st.global.f32 	[%rd3], %f86;
	ld.global.f32 	%f87, [%rd23+8];
	ld.global.f32 	%f88, [%rd25+8];
	fma.rn.f32 	%f89, %f87, %f88, %f86;
	st.global.f32 	[%rd3], %f89;
	ld.global.f32 	%f90, [%rd23+12];
	ld.global.f32 	%f91, [%rd25+12];
	fma.rn.f32 	%f95, %f90, %f91, %f89;
	st.global.f32 	[%rd3], %f95;
	add.s32 	%r34, %r34, 4;
$L__BB2_10:
	setp.eq.s32 	%p10, %r14, 0;
	@%p10 bra 	$L__BB2_13;
	mul.wide.u32 	%rd26, %r34, 4;
	add.s64 	%rd30, %rd1, %rd26;
	add.s32 	%r37, %r34, %r2;
	neg.s32 	%r36, %r14;
$L__BB2_12:
	.pragma "nounroll";
	mul.wide.s32 	%rd27, %r37, 4;
	add.s64 	%rd28, %rd2, %rd27;
	ld.global.f32 	%f92, [%rd28];
	ld.global.f32 	%f93, [%rd30];
	fma.rn.f32 	%f95, %f92, %f93, %f95;
	st.global.f32 	[%rd3], %f95;
	add.s64 	%rd30, %rd30, 4;
	add.s32 	%r37, %r37, 1;
	add.s32 	%r36, %r36, 1;
	setp.ne.s32 	%p11, %r36, 0;
	@%p11 bra 	$L__BB2_12;
$L__BB2_13:
	ret;

}


// ===== COMPILED SASS (sm_100) =====

	.target	sm_100

	.elftype	@"ET_EXEC"


//--------------------- .note.nv.tkinfo           --------------------------
	.section	.note.nv.tkinfo,"",@"SHT_NOTE"
	.sectionflags	@"SHF_NOTE_NV_TKINFO"
	.tkinfo
        /*0018*/ 	.word	0x00000002
        /*0030*/ 	.string	""
        /*0030*/ 	.string	"ptxas"
        /*0030*/ 	.string	"Cuda compilation tools, release 13.0, V13.0.88"
        /*0030*/ 	.string	"Build cuda_13.0.r13.0/compiler.36424714_0"
        /*0030*/ 	.string	"-arch sm_100 -m 64 "



//--------------------- .note.nv.cuinfo           --------------------------
	.section	.note.nv.cuinfo,"",@"SHT_NOTE"
	.sectionflags	@"SHF_NOTE_NV_CUINFO"
        /*0018*/ 	.short	0x0002
        /*001a*/ 	.short	0x0064
        /*001c*/ 	.short	0x0082
	.zero		2


//--------------------- .nv.info                  --------------------------
	.section	.nv.info,"",@"SHT_CUDA_INFO"
	.align	4


	//----- nvinfo : EIATTR_REGCOUNT
	.align		4
        /*0000*/ 	.byte	0x04, 0x2f
        /*0002*/ 	.short	(.L_1 - .L_0)
	.align		4
.L_0:
        /*0004*/ 	.word	index@(_Z9normalizePfS_S_i)
        /*0008*/ 	.word	0x00000018


	//----- nvinfo : EIATTR_FRAME_SIZE
	.align		4
.L_1:
        /*000c*/ 	.byte	0x04, 0x11
        /*000e*/ 	.short	(.L_3 - .L_2)
	.align		4
.L_2:
        /*0010*/ 	.word	index@($__internal_0_$__cuda_sm3x_div_rn_noftz_f32_slowpath)
        /*0014*/ 	.word	0x00000000


	//----- nvinfo : EIATTR_FRAME_SIZE
	.align		4
.L_3:
        /*0018*/ 	.byte	0x04, 0x11
        /*001a*/ 	.short	(.L_5 - .L_4)
	.align		4
.L_4:
        /*001c*/ 	.word	index@(_Z9normalizePfS_S_i)
        /*0020*/ 	.word	0x00000000


	//----- nvinfo : EIATTR_REGCOUNT
	.align		4
.L_5:
        /*0024*/ 	.byte	0x04, 0x2f
        /*0026*/ 	.short	(.L_7 - .L_6)
	.align		4
.L_6:
        /*0028*/ 	.word	index@(_Z18vectorManipulationPfS_S_S_i)
        /*002c*/ 	.word	0x0000000e


	//----- nvinfo : EIATTR_FRAME_SIZE
	.align		4
.L_7:
        /*0030*/ 	.byte	0x04, 0x11
        /*0032*/ 	.short	(.L_9 - .L_8)
	.align		4
.L_8:
        /*0034*/ 	.word	index@(_Z18vectorManipulationPfS_S_S_i)
        /*0038*/ 	.word	0x00000000


	//----- nvinfo : EIATTR_REGCOUNT
	.align		4
.L_9:
        /*003c*/ 	.byte	0x04, 0x2f
        /*003e*/ 	.short	(.L_11 - .L_10)
	.align		4
.L_10:
        /*0040*/ 	.word	index@(_Z20vecMatMultiplicationPfS_S_ii)
        /*0044*/ 	.word	0x00000016


	//----- nvinfo : EIATTR_FRAME_SIZE
	.align		4
.L_11:
        /*0048*/ 	.byte	0x04, 0x11
        /*004a*/ 	.short	(.L_13 - .L_12)
	.align		4
.L_12:
        /*004c*/ 	.word	index@(_Z20vecMatMultiplicationPfS_S_ii)
        /*0050*/ 	.word	0x00000000


	//----- nvinfo : EIATTR_MIN_STACK_SIZE
	.align		4
.L_13:
        /*0054*/ 	.byte	0x04, 0x12
        /*0056*/ 	.short	(.L_15 - .L_14)
	.align		4
.L_14:
        /*0058*/ 	.word	index@(_Z20vecMatMultiplicationPfS_S_ii)
        /*005c*/ 	.word	0x00000000


	//----- nvinfo : EIATTR_MIN_STACK_SIZE
	.align		4
.L_15:
        /*0060*/ 	.byte	0x04, 0x12
        /*0062*/ 	.short	(.L_17 - .L_16)
	.align		4
.L_16:
        /*0064*/ 	.word	index@(_Z18vectorManipulationPfS_S_S_i)
        /*0068*/ 	.word	0x00000000


	//----- nvinfo : EIATTR_MIN_STACK_SIZE
	.align		4
.L_17:
        /*006c*/ 	.byte	0x04, 0x12
        /*006e*/ 	.short	(.L_19 - .L_18)
	.align		4
.L_18:
        /*0070*/ 	.word	index@(_Z9normalizePfS_S_i)
        /*0074*/ 	.word	0x00000000
.L_19:


//--------------------- .nv.compat                --------------------------
	.section	.nv.compat,"",@"SHT_CUDA_COMPAT_INFO"
	.align	4
        /*0000*/ 	.byte	0x02, 0x09, 0x00, 0x00, 0x02, 0x02, 0x01, 0x00, 0x02, 0x05, 0x05, 0x00, 0x03, 0x07, 0x01, 0x01
        /*0010*/ 	.byte	0x02, 0x03, 0x00, 0x00, 0x02, 0x06, 0x01, 0x00, 0x04, 0x0b, 0x08, 0x00, 0x01, 0x00, 0x00, 0x00
        /*0020*/ 	.byte	0x00, 0x00, 0x00, 0x00


//--------------------- .nv.info._Z20vecMatMultiplicationPfS_S_ii --------------------------
	.section	.nv.info._Z20vecMatMultiplicationPfS_S_ii,"",@"SHT_CUDA_INFO"
	.sectionflags	@""
	.align	4


	//----- nvinfo : EIATTR_CUDA_API_VERSION
	.align		4
        /*0000*/ 	.byte	0x04, 0x37
        /*0002*/ 	.short	(.L_21 - .L_20)
.L_20:
        /*0004*/ 	.word	0x00000082


	//----- nvinfo : EIATTR_KPARAM_INFO
	.align		4
.L_21:
        /*0008*/ 	.byte	0x04, 0x17
        /*000a*/ 	.short	(.L_23 - .L_22)
.L_22:
        /*000c*/ 	.word	0x00000000
        /*0010*/ 	.short	0x0004
        /*0012*/ 	.short	0x001c
        /*0014*/ 	.byte	0x00, 0xf0, 0x11, 0x00


	//----- nvinfo : EIATTR_KPARAM_INFO
	.align		4
.L_23:
        /*0018*/ 	.byte	0x04, 0x17
        /*001a*/ 	.short	(.L_25 - .L_24)
.L_24:
        /*001c*/ 	.word	0x00000000
        /*0020*/ 	.short	0x0003
        /*0022*/ 	.short	0x0018
        /*0024*/ 	.byte	0x00, 0xf0, 0x11, 0x00


	//----- nvinfo : EIATTR_KPARAM_INFO
	.align		4
.L_25:
        /*0028*/ 	.byte	0x04, 0x17
        /*002a*/ 	.short	(.L_27 - .L_26)
.L_26:
        /*002c*/ 	.word	0x00000000
        /*0030*/ 	.short	0x0002
        /*0032*/ 	.short	0x0010
        /*0034*/ 	.byte	0x00, 0xf5, 0x21, 0x00


	//----- nvinfo : EIATTR_KPARAM_INFO
	.align		4
.L_27:
        /*0038*/ 	.byte	0x04, 0x17
        /*003a*/ 	.short	(.L_29 - .L_28)
.L_28:
        /*003c*/ 	.word	0x00000000
        /*0040*/ 	.short	0x0001
        /*0042*/ 	.short	0x0008
        /*0044*/ 	.byte	0x00, 0xf5, 0x21, 0x00


	//----- nvinfo : EIATTR_KPARAM_INFO
	.align		4
.L_29:
        /*0048*/ 	.byte	0x04, 0x17
        /*004a*/ 	.short	(.L_31 - .L_30)
.L_30:
        /*004c*/ 	.word	0x00000000
        /*0050*/ 	.short	0x0000
        /*0052*/ 	.short	0x0000
        /*0054*/ 	.byte	0x00, 0xf5, 0x21, 0x00


	//----- nvinfo : EIATTR_SPARSE_MMA_MASK
	.align		4
.L_31:
        /*0058*/ 	.byte	0x03, 0x50
        /*005a*/ 	.short	0x0000


	//----- nvinfo : EIATTR_MAXREG_COUNT
	.align		4
        /*005c*/ 	.byte	0x03, 0x1b
        /*005e*/ 	.short	0x00ff


	//----- nvinfo : EIATTR_MERCURY_ISA_VERSION
	.align		4
        /*0060*/ 	.byte	0x03, 0x5f
        /*0062*/ 	.short	0x0101


	//----- nvinfo : EIATTR_VRC_CTA_INIT_COUNT
	.align		4
        /*0064*/ 	.byte	0x02, 0x4a
	.zero		1
	.zero		1


	//----- nvinfo : EIATTR_EXIT_INSTR_OFFSETS
	.align		4
        /*0068*/ 	.byte	0x04, 0x1c
        /*006a*/ 	.short	(.L_33 - .L_32)


	//   ....[0]....
.L_32:
        /*006c*/ 	.word	0x00000080


	//   ....[1]....
        /*0070*/ 	.word	0x00000680


	//   ....[2]....
        /*0074*/ 	.word	0x00000930


	//   ....[3]....
        /*0078*/ 	.word	0x00000ae0


	//   ....[4]....
        /*007c*/ 	.word	0x00000bf0


	//----- nvinfo : EIATTR_CBANK_PARAM_SIZE
	.align		4
.L_33:
        /*0080*/ 	.byte	0x03, 0x19
        /*0082*/ 	.short	0x0020


	//----- nvinfo : EIATTR_PARAM_CBANK
	.align		4
        /*0084*/ 	.byte	0x04, 0x0a
        /*0086*/ 	.short	(.L_35 - .L_34)
	.align		4
.L_34:
        /*0088*/ 	.word	index@(.nv.constant0._Z20vecMatMultiplicationPfS_S_ii)
        /*008c*/ 	.short	0x0380
        /*008e*/ 	.short	0x0020


	//----- nvinfo : EIATTR_SW_WAR
	.align		4
.L_35:
        /*0090*/ 	.byte	0x04, 0x36
        /*0092*/ 	.short	(.L_37 - .L_36)
.L_36:
        /*0094*/ 	.word	0x00000008
.L_37:


//--------------------- .nv.info._Z18vectorManipulationPfS_S_S_i --------------------------
	.section	.nv.info._Z18vectorManipulationPfS_S_S_i,"",@"SHT_CUDA_INFO"
	.sectionflags	@""
	.align	4


	//----- nvinfo : EIATTR_CUDA_API_VERSION
	.align		4
        /*0000*/ 	.byte	0x04, 0x37
        /*0002*/ 	.short	(.L_39 - .L_38)
.L_38:
        /*0004*/ 	.word	0x00000082


	//----- nvinfo : EIATTR_KPARAM_INFO
	.align		4
.L_39:
        /*0008*/ 	.byte	0x04, 0x17
        /*000a*/ 	.short	(.L_41 - .L_40)
.L_40:
        /*000c*/ 	.word	0x00000000
        /*0010*/ 	.short	0x0004
        /*0012*/ 	.short	0x0020
        /*0014*/ 	.byte	0x00, 0xf0, 0x11, 0x00


	//----- nvinfo : EIATTR_KPARAM_INFO
	.align		4
.L_41:
        /*0018*/ 	.byte	0x04, 0x17
        /*001a*/ 	.short	(.L_43 - .L_42)
.L_42:
        /*001c*/ 	.word	0x00000000
        /*0020*/ 	.short	0x0003
        /*0022*/ 	.short	0x0018
        /*0024*/ 	.byte	0x00, 0xf5, 0x21, 0x00


	//----- nvinfo : EIATTR_KPARAM_INFO
	.align		4
.L_43:
        /*0028*/ 	.byte	0x04, 0x17
        /*002a*/ 	.short	(.L_45 - .L_44)
.L_44:
        /*002c*/ 	.word	0x00000000
        /*0030*/ 	.short	0x0002
        /*0032*/ 	.short	0x0010
        /*0034*/ 	.byte	0x00, 0xf5, 0x21, 0x00


	//----- nvinfo : EIATTR_KPARAM_INFO
	.align		4
.L_45:
        /*0038*/ 	.byte	0x04, 0x17
        /*003a*/ 	.short	(.L_47 - .L_46)
.L_46:
        /*003c*/ 	.word	0x00000000
        /*0040*/ 	.short	0x0001
        /*0042*/ 	.short	0x0008
        /*0044*/ 	.byte	0x00, 0xf5, 0x21, 0x00


	//----- nvinfo : EIATTR_KPARAM_INFO
	.align		4
.L_47:
        /*0048*/ 	.byte	0x04, 0x17
        /*004a*/ 	.short	(.L_49 - .L_48)
.L_48:
        /*004c*/ 	.word	0x00000000
        /*0050*/ 	.short	0x0000
        /*0052*/ 	.short	0x0000
        /*0054*/ 	.byte	0x00, 0xf5, 0x21, 0x00


	//----- nvinfo : EIATTR_SPARSE_MMA_MASK
	.align		4
.L_49:
        /*0058*/ 	.byte	0x03, 0x50
        /*005a*/ 	.short	0x0000


	//----- nvinfo : EIATTR_MAXREG_COUNT
	.align		4
        /*005c*/ 	.byte	0x03, 0x1b
        /*005e*/ 	.short	0x00ff


	//----- nvinfo : EIATTR_MERCURY_ISA_VERSION
	.align		4
        /*0060*/ 	.byte	0x03, 0x5f
        /*0062*/ 	.short	0x0101


	//----- nvinfo : EIATTR_VRC_CTA_INIT_COUNT
	.align		4
        /*0064*/ 	.byte	0x02, 0x4a
	.zero		1
	.zero		1


	//----- nvinfo : EIATTR_EXIT_INSTR_OFFSETS
	.align		4
        /*0068*/ 	.byte	0x04, 0x1c
        /*006a*/ 	.short	(.L_51 - .L_50)


	//   ....[0]....
.L_50:
        /*006c*/ 	.word	0x00000070


	//   ....[1]....
        /*0070*/ 	.word	0x00000170


	//----- nvinfo : EIATTR_CBANK_PARAM_SIZE
	.align		4
.L_51:
        /*0074*/ 	.byte	0x03, 0x19
        /*0076*/ 	.short	0x0024


	//----- nvinfo : EIATTR_PARAM_CBANK
	.align		4
        /*0078*/ 	.byte	0x04, 0x0a
        /*007a*/ 	.short	(.L_53 - .L_52)
	.align		4
.L_52:
        /*007c*/ 	.word	index@(.nv.constant0._Z18vectorManipulationPfS_S_S_i)
        /*0080*/ 	.short	0x0380
        /*0082*/ 	.short	0x0024


	//----- nvinfo : EIATTR_SW_WAR
	.align		4
.L_53:
        /*0084*/ 	.byte	0x04, 0x36
        /*0086*/ 	.short	(.L_55 - .L_54)
.L_54:
        /*0088*/ 	.word	0x00000008
.L_55:


//--------------------- .nv.info._Z9normalizePfS_S_i --------------------------
	.section	.nv.info._Z9normalizePfS_S_i,"",@"SHT_CUDA_INFO"
	.sectionflags	@""
	.align	4


	//----- nvinfo : EIATTR_CUDA_API_VERSION
	.align		4
        /*0000*/ 	.byte	0x04, 0x37
        /*0002*/ 	.short	(.L_57 - .L_56)
.L_56:
        /*0004*/ 	.word	0x00000082


	//----- nvinfo : EIATTR_KPARAM_INFO
	.align		4
.L_57:
        /*0008*/ 	.byte	0x04, 0x17
        /*000a*/ 	.short	(.L_59 - .L_58)
.L_58:
        /*000c*/ 	.word	0x00000000
        /*0010*/ 	.short	0x0003
        /*0012*/ 	.short	0x0018
        /*0014*/ 	.byte	0x00, 0xf0, 0x11, 0x00


	//----- nvinfo : EIATTR_KPARAM_INFO
	.align		4
.L_59:
        /*0018*/ 	.byte	0x04, 0x17
        /*001a*/ 	.short	(.L_61 - .L_60)
.L_60:
        /*001c*/ 	.word	0x00000000
        /*0020*/ 	.short	0x0002
        /*0022*/ 	.short	0x0010
        /*0024*/ 	.byte	0x00, 0xf5, 0x21, 0x00


	//----- nvinfo : EIATTR_KPARAM_INFO
	.align		4
.L_61:
        /*0028*/ 	.byte	0x04, 0x17
        /*002a*/ 	.short	(.L_63 - .L_62)
.L_62:
        /*002c*/ 	.word	0x00000000
        /*0030*/ 	.short	0x0001
        /*0032*/ 	.short	0x0008
        /*0034*/ 	.byte	0x00, 0xf5, 0x21, 0x00


	//----- nvinfo : EIATTR_KPARAM_INFO
	.align		4
.L_63:
        /*0038*/ 	.byte	0x04, 0x17
        /*003a*/ 	.short	(.L_65 - .L_64)
.L_64:
        /*003c*/ 	.word	0x00000000
        /*0040*/ 	.short	0x0000
        /*0042*/ 	.short	0x0000
        /*0044*/ 	.byte	0x00, 0xf5, 0x21, 0x00


	//----- nvinfo : EIATTR_SPARSE_MMA_MASK
	.align		4
.L_65:
        /*0048*/ 	.byte	0x03, 0x50
        /*004a*/ 	.short	0x0000


	//----- nvinfo : EIATTR_MAXREG_COUNT
	.align		4
        /*004c*/ 	.byte	0x03, 0x1b
        /*004e*/ 	.short	0x00ff


	//----- nvinfo : EIATTR_MERCURY_ISA_VERSION
	.align		4
        /*0050*/ 	.byte	0x03, 0x5f
        /*0052*/ 	.short	0x0101


	//----- nvinfo : EIATTR_VRC_CTA_INIT_COUNT
	.align		4
        /*0054*/ 	.byte	0x02, 0x4a
	.zero		1
	.zero		1


	//----- nvinfo : EIATTR_EXIT_INSTR_OFFSETS
	.align		4
        /*0058*/ 	.byte	0x04, 0x1c
        /*005a*/ 	.short	(.L_67 - .L_66)


	//   ....[0]....
.L_66:
        /*005c*/ 	.word	0x00000030


	//   ....[1]....
        /*0060*/ 	.word	0x00000a00


	//   ....[2]....
        /*0064*/ 	.word	0x00000ea0


	//   ....[3]....
        /*0068*/ 	.word	0x00001150


	//   ....[4]....
        /*006c*/ 	.word	0x000012b0


	//----- nvinfo : EIATTR_CRS_STACK_SIZE
	.align		4
.L_67:
        /*0070*/ 	.byte	0x04, 0x1e
        /*0072*/ 	.short	(.L_69 - .L_68)
.L_68:
        /*0074*/ 	.word	0x00000000


	//----- nvinfo : EIATTR_CBANK_PARAM_SIZE
	.align		4
.L_69:
        /*0078*/ 	.byte	0x03, 0x19
        /*007a*/ 	.short	0x001c


	//----- nvinfo : EIATTR_PARAM_CBANK
	.align		4
        /*007c*/ 	.byte	0x04, 0x0a
        /*007e*/ 	.short	(.L_71 - .L_70)
	.align		4
.L_70:
        /*0080*/ 	.word	index@(.nv.constant0._Z9normalizePfS_S_i)
        /*0084*/ 	.short	0x0380
        /*0086*/ 	.short	0x001c


	//----- nvinfo : EIATTR_SW_WAR
	.align		4
.L_71:
        /*0088*/ 	.byte	0x04, 0x36
        /*008a*/ 	.short	(.L_73 - .L_72)
.L_72:
        /*008c*/ 	.word	0x00000008
.L_73:


//--------------------- .nv.callgraph             --------------------------
	.section	.nv.callgraph,"",@"SHT_CUDA_CALLGRAPH"
	.align	4
	.sectionentsize	8
	.align		4
        /*0000*/ 	.word	0x00000000
	.align		4
        /*0004*/ 	.word	0xffffffff
	.align		4
        /*0008*/ 	.word	0x00000000
	.align		4
        /*000c*/ 	.word	0xfffffffe
	.align		4
        /*0010*/ 	.word	0x00000000
	.align		4
        /*0014*/ 	.word	0xfffffffd
	.align		4
        /*0018*/ 	.word	0x00000000
	.align		4
        /*001c*/ 	.word	0xfffffffc


//--------------------- .text._Z20vecMatMultiplicationPfS_S_ii --------------------------
	.section	.text._Z20vecMatMultiplicationPfS_S_ii,"ax",@progbits
	.align	128
        .global         _Z20vecMatMultiplicationPfS_S_ii
        .type           _Z20vecMatMultiplicationPfS_S_ii,@function
        .size           _Z20vecMatMultiplicationPfS_S_ii,(.L_x_54 - _Z20vecMatMultiplicationPfS_S_ii)
        .other          _Z20vecMatMultiplicationPfS_S_ii,@"STO_CUDA_ENTRY STV_DEFAULT"
_Z20vecMatMultiplicationPfS_S_ii:
.text._Z20vecMatMultiplicationPfS_S_ii:
[----:B------:R-:W-:Y:S01]  /*0000*/  LDC R1, c[0x0][0x37c] ;  /* 0x0000df00ff017b82 */ /* 0x000fe20000000800 */
[----:B------:R-:W0:Y:S07]  /*0010*/  S2R R7, SR_TID.X ;  /* 0x0000000000077919 */ /* 0x000e2e0000002100 */
[----:B------:R-:W1:Y:S01]  /*0020*/  LDC.64 R4, c[0x0][0x398] ;  /* 0x0000e600ff047b82 */ /* 0x000e620000000a00 */
[----:B------:R-:W0:Y:S01]  /*0030*/  LDCU UR4, c[0x0][0x360] ;  /* 0x00006c00ff0477ac */ /* 0x000e220008000800 */
[----:B------:R-:W0:Y:S01]  /*0040*/  S2R R0, SR_CTAID.X ;  /* 0x0000000000007919 */ /* 0x000e220000002500 */
[----:B-1----:R-:W-:Y:S01]  /*0050*/  ISETP.GE.AND P0, PT, R4, 0x1, PT ;  /* 0x000000010400780c */ /* 0x002fe20003f06270 */
[----:B0-----:R-:W-:-:S05]  /*0060*/  IMAD R7, R0, UR4, R7 ;  /* 0x0000000400077c24 */ /* 0x001fca000f8e0207 */
[----:B------:R-:W-:-:S13]  /*0070*/  ISETP.GE.OR P0, PT, R7, R5, !P0 ;  /* 0x000000050700720c */ /* 0x000fda0004706670 */
[----:B------:R-:W-:Y:S05]  /*0080*/  @P0 EXIT ;  /* 0x000000000000094d */ /* 0x000fea0003800000 */
[----:B------:R-:W0:Y:S01]  /*0090*/  LDC.64 R2, c[0x0][0x390] ;  /* 0x0000e400ff027b82 */ /* 0x000e220000000a00 */
[----:B------:R-:W1:Y:S01]  /*00a0*/  LDCU.64 UR12, c[0x0][0x358] ;  /* 0x00006b00ff0c77ac */ /* 0x000e620008000a00 */
[C---:B------:R-:W-:Y:S02]  /*00b0*/  ISETP.GE.U32.AND P1, PT, R4.reuse, 0x10, PT ;  /* 0x000000100400780c */ /* 0x040fe40003f26070 */
[----:B------:R-:W-:Y:S01]  /*00c0*/  LOP3.LUT R6, R4, 0xf, RZ, 0xc0, !PT ;  /* 0x0000000f04067812 */ /* 0x000fe200078ec0ff */
[----:B------:R-:W-:-:S03]  /*00d0*/  HFMA2 R0, -RZ, RZ, 0, 0 ;  /* 0x00000000ff007431 */ /* 0x000fc600000001ff */
[----:B------:R-:W-:Y:S01]  /*00e0*/  ISETP.NE.AND P0, PT, R6, RZ, PT ;  /* 0x000000ff0600720c */ /* 0x000fe20003f05270 */
[----:B0-----:R-:W-:-:S05]  /*00f0*/  IMAD.WIDE R2, R7, 0x4, R2 ;  /* 0x0000000407027825 */ /* 0x001fca00078e0202 */
[----:B-1----:R0:W5:Y:S01]  /*0100*/  LDG.E R5, desc[UR12][R2.64] ;  /* 0x0000000c02057981 */ /* 0x002162000c1e1900 */
[----:B------:R-:W-:Y:S01]  /*0110*/  IMAD R7, R7, R4, RZ ;  /* 0x0000000407077224 */ /* 0x000fe200078e02ff */
[----:B------:R-:W-:Y:S06]  /*0120*/  @!P1 BRA `(.L_x_0) ;  /* 0x0000000400549947 */ /* 0x000fec0003800000 */
[----:B------:R-:W1:Y:S01]  /*0130*/  LDCU.128 UR8, c[0x0][0x380] ;  /* 0x00007000ff0877ac */ /* 0x000e620008000c00 */
[----:B------:R-:W-:Y:S02]  /*0140*/  LOP3.LUT R0, R4, 0x7ffffff0, RZ, 0xc0, !PT ;  /* 0x7ffffff004007812 */ /* 0x000fe400078ec0ff */
[----:B------:R-:W-:Y:S02]  /*0150*/  MOV R13, R7 ;  /* 0x00000007000d7202 */ /* 0x000fe40000000f00 */
[----:B------:R-:W-:Y:S01]  /*0160*/  IADD3 R12, PT, PT, -R0, RZ, RZ ;  /* 0x000000ff000c7210 */ /* 0x000fe20007ffe1ff */
[----:B-1----:R-:W-:Y:S02]  /*0170*/  UIADD3 UR4, UP1, UPT, UR10, 0x20, URZ ;  /* 0x000000200a047890 */ /* 0x002fe4000ff3e0ff */
[----:B------:R-:W-:Y:S02]  /*0180*/  UIADD3 UR6, UP0, UPT, UR8, 0x20, URZ ;  /* 0x0000002008067890 */ /* 0x000fe4000ff1e0ff */
[----:B------:R-:W-:-:S02]  /*0190*/  UIADD3.X UR5, UPT, UPT, URZ, UR11, URZ, UP1, !UPT ;  /* 0x0000000bff057290 */ /* 0x000fc40008ffe4ff */
[----:B------:R-:W-:Y:S01]  /*01a0*/  MOV R14, UR4 ;  /* 0x00000004000e7c02 */ /* 0x000fe20008000f00 */
[----:B------:R-:W-:-:S03]  /*01b0*/  UIADD3.X UR7, UPT, UPT, URZ, UR9, URZ, UP0, !UPT ;  /* 0x00000009ff077290 */ /* 0x000fc600087fe4ff */
[----:B------:R-:W-:-:S09]  /*01c0*/  MOV R15, UR5 ;  /* 0x00000005000f7c02 */ /* 0x000fd20008000f00 */
.L_x_1:
[----:B------:R-:W-:Y:S02]  /*01d0*/  MOV R10, UR6 ;  /* 0x00000006000a7c02 */ /* 0x000fe40008000f00 */
[----:B------:R-:W-:Y:S02]  /*01e0*/  MOV R11, UR7 ;  /* 0x00000007000b7c02 */ /* 0x000fe40008000f00 */
[----:B------:R-:W-:Y:S02]  /*01f0*/  MOV R8, R14 ;  /* 0x0000000e00087202 */ /* 0x000fe40000000f00 */
[----:B------:R-:W-:Y:S01]  /*0200*/  MOV R9, R15 ;  /* 0x0000000f00097202 */ /* 0x000fe20000000f00 */
[----:B------:R-:W-:-:S04]  /*0210*/  IMAD.WIDE R10, R13, 0x4, R10 ;  /* 0x000000040d0a7825 */ /* 0x000fc800078e020a */
[----:B------:R-:W2:Y:S04]  /*0220*/  LDG.E R15, desc[UR12][R8.64+-0x20] ;  /* 0xffffe00c080f7981 */ /* 0x000ea8000c1e1900 */
[----:B------:R-:W2:Y:S02]  /*0230*/  LDG.E R14, desc[UR12][R10.64+-0x20] ;  /* 0xffffe00c0a0e7981 */ /* 0x000ea4000c1e1900 */
[----:B--2--5:R-:W-:-:S05]  /*0240*/  FFMA R15, R14, R15, R5 ;  /* 0x0000000f0e0f7223 */ /* 0x024fca0000000005 */
[----:B------:R1:W-:Y:S04]  /*0250*/  STG.E desc[UR12][R2.64], R15 ;  /* 0x0000000f02007986 */ /* 0x0003e8000c10190c */
[----:B------:R-:W2:Y:S04]  /*0260*/  LDG.E R14, desc[UR12][R10.64+-0x1c] ;  /* 0xffffe40c0a0e7981 */ /* 0x000ea8000c1e1900 */
[----:B----4-:R-:W2:Y:S02]  /*0270*/  LDG.E R5, desc[UR12][R8.64+-0x1c] ;  /* 0xffffe40c08057981 */ /* 0x010ea4000c1e1900 */
[----:B--2---:R-:W-:-:S05]  /*0280*/  FFMA R5, R14, R5, R15 ;  /* 0x000000050e057223 */ /* 0x004fca000000000f */
[----:B------:R2:W-:Y:S04]  /*0290*/  STG.E desc[UR12][R2.64], R5 ;  /* 0x0000000502007986 */ /* 0x0005e8000c10190c */
[----:B------:R-:W3:Y:S04]  /*02a0*/  LDG.E R14, desc[UR12][R10.64+-0x18] ;  /* 0xffffe80c0a0e7981 */ /* 0x000ee8000c1e1900 */
[----:B------:R-:W3:Y:S02]  /*02b0*/  LDG.E R16, desc[UR12][R8.64+-0x18] ;  /* 0xffffe80c08107981 */ /* 0x000ee4000c1e1900 */
[----:B---3--:R-:W-:-:S05]  /*02c0*/  FFMA R17, R14, R16, R5 ;  /* 0x000000100e117223 */ /* 0x008fca0000000005 */
[----:B------:R3:W-:Y:S04]  /*02d0*/  STG.E desc[UR12][R2.64], R17 ;  /* 0x0000001102007986 */ /* 0x0007e8000c10190c */
[----:B------:R-:W1:Y:S04]  /*02e0*/  LDG.E R14, desc[UR12][R10.64+-0x14] ;  /* 0xffffec0c0a0e7981 */ /* 0x000e68000c1e1900 */
[----:B------:R-:W1:Y:S02]  /*02f0*/  LDG.E R16, desc[UR12][R8.64+-0x14] ;  /* 0xffffec0c08107981 */ /* 0x000e64000c1e1900 */
[----:B-1----:R-:W-:-:S05]  /*0300*/  FFMA R15, R14, R16, R17 ;  /* 0x000000100e0f7223 */ /* 0x002fca0000000011 */
[----:B------:R1:W-:Y:S04]  /*0310*/  STG.E desc[UR12][R2.64], R15 ;  /* 0x0000000f02007986 */ /* 0x0003e8000c10190c */
[----:B------:R-:W2:Y:S04]  /*0320*/  LDG.E R14, desc[UR12][R10.64+-0x10] ;  /* 0xfffff00c0a0e7981 */ /* 0x000ea8000c1e1900 */
[----:B------:R-:W2:Y:S02]  /*0330*/  LDG.E R16, desc[UR12][R8.64+-0x10] ;  /* 0xfffff00c08107981 */ /* 0x000ea4000c1e1900 */
        /* <DEDUP_REMOVED lines=34> */
[----:B------:R-:W4:Y:S04]  /*0560*/  LDG.E R14, desc[UR12][R10.64+0x14] ;  /* 0x0000140c0a0e7981 */ /* 0x000f28000c1e1900 */
[----:B------:R-:W4:Y:S02]  /*0570*/  LDG.E R16, desc[UR12][R8.64+0x14] ;  /* 0x0000140c08107981 */ /* 0x000f24000c1e1900 */
[----:B----4-:R-:W-:-:S05]  /*0580*/  FFMA R19, R14, R16, R15 ;  /* 0x000000100e137223 */ /* 0x010fca000000000f */
[----:B------:R4:W-:Y:S04]  /*0590*/  STG.E desc[UR12][R2.64], R19 ;  /* 0x0000001302007986 */ /* 0x0009e8000c10190c */
[----:B------:R-:W3:Y:S04]  /*05a0*/  LDG.E R14, desc[UR12][R10.64+0x18] ;  /* 0x0000180c0a0e7981 */ /* 0x000ee8000c1e1900 */
[----:B--2---:R-:W3:Y:S01]  /*05b0*/  LDG.E R5, desc[UR12][R8.64+0x18] ;  /* 0x0000180c08057981 */ /* 0x004ee2000c1e1900 */
[----:B------:R-:W-:Y:S01]  /*05c0*/  IADD3 R12, PT, PT, R12, 0x10, RZ ;  /* 0x000000100c0c7810 */ /* 0x000fe20007ffe0ff */
[----:B---3--:R-:W-:-:S05]  /*05d0*/  FFMA R17, R14, R5, R19 ;  /* 0x000000050e117223 */ /* 0x008fca0000000013 */
[----:B------:R4:W-:Y:S04]  /*05e0*/  STG.E desc[UR12][R2.64], R17 ;  /* 0x0000001102007986 */ /* 0x0009e8000c10190c */
[----:B------:R-:W2:Y:S04]  /*05f0*/  LDG.E R14, desc[UR12][R10.64+0x1c] ;  /* 0x00001c0c0a0e7981 */ /* 0x000ea8000c1e1900 */
[----:B------:R-:W2:Y:S01]  /*0600*/  LDG.E R5, desc[UR12][R8.64+0x1c] ;  /* 0x00001c0c08057981 */ /* 0x000ea2000c1e1900 */
[----:B------:R-:W-:Y:S02]  /*0610*/  ISETP.NE.AND P1, PT, R12, RZ, PT ;  /* 0x000000ff0c00720c */ /* 0x000fe40003f25270 */
[----:B------:R-:W-:Y:S01]  /*0620*/  IADD3 R13, PT, PT, R13, 0x10, RZ ;  /* 0x000000100d0d7810 */ /* 0x000fe20007ffe0ff */
[----:B--2---:R-:W-:Y:S01]  /*0630*/  FFMA R5, R14, R5, R17 ;  /* 0x000000050e057223 */ /* 0x004fe20000000011 */
[----:B------:R-:W-:-:S04]  /*0640*/  IADD3 R14, P2, PT, R8, 0x40, RZ ;  /* 0x00000040080e7810 */ /* 0x000fc80007f5e0ff */
[----:B------:R4:W-:Y:S01]  /*0650*/  STG.E desc[UR12][R2.64], R5 ;  /* 0x0000000502007986 */ /* 0x0009e2000c10190c */
[----:B-1----:R-:W-:-:S04]  /*0660*/  IADD3.X R15, PT, PT, RZ, R9, RZ, P2, !PT ;  /* 0x00000009ff0f7210 */ /* 0x002fc800017fe4ff */
[----:B------:R-:W-:Y:S05]  /*0670*/  @P1 BRA `(.L_x_1) ;  /* 0xfffffff800d41947 */ /* 0x000fea000383ffff */
.L_x_0:
[----:B------:R-:W-:Y:S05]  /*0680*/  @!P0 EXIT ;  /* 0x000000000000894d */ /* 0x000fea0003800000 */
[----:B------:R-:W-:Y:S02]  /*0690*/  ISETP.GE.U32.AND P0, PT, R6, 0x8, PT ;  /* 0x000000080600780c */ /* 0x000fe40003f06070 */
[----:B------:R-:W-:-:S04]  /*06a0*/  LOP3.LUT R14, R4, 0x7, RZ, 0xc0, !PT ;  /* 0x00000007040e7812 */ /* 0x000fc800078ec0ff */
[----:B------:R-:W-:-:S07]  /*06b0*/  ISETP.NE.AND P1, PT, R14, RZ, PT ;  /* 0x000000ff0e00720c */ /* 0x000fce0003f25270 */
[----:B------:R-:W-:Y:S06]  /*06c0*/  @!P0 BRA `(.L_x_2) ;  /* 0x0000000000988947 */ /* 0x000fec0003800000 */
[----:B------:R-:W1:Y:S01]  /*06d0*/  LDC.64 R8, c[0x0][0x380] ;  /* 0x0000e000ff087b82 */ /* 0x000e620000000a00 */
[----:B------:R-:W-:-:S07]  /*06e0*/  IADD3 R13, PT, PT, R7, R0, RZ ;  /* 0x00000000070d7210 */ /* 0x000fce0007ffe0ff */
[----:B------:R-:W2:Y:S01]  /*06f0*/  LDC.64 R10, c[0x0][0x388] ;  /* 0x0000e200ff0a7b82 */ /* 0x000ea20000000a00 */
[----:B-1----:R-:W-:-:S05]  /*0700*/  IMAD.WIDE R8, R13, 0x4, R8 ;  /* 0x000000040d087825 */ /* 0x002fca00078e0208 */
[----:B------:R-:W4:Y:S01]  /*0710*/  LDG.E R6, desc[UR12][R8.64] ;  /* 0x0000000c08067981 */ /* 0x000f22000c1e1900 */
[----:B--2---:R-:W-:-:S05]  /*0720*/  IMAD.WIDE.U32 R10, R0, 0x4, R10 ;  /* 0x00000004000a7825 */ /* 0x004fca00078e000a */
[----:B------:R-:W4:Y:S02]  /*0730*/  LDG.E R12, desc[UR12][R10.64] ;  /* 0x0000000c0a0c7981 */ /* 0x000f24000c1e1900 */
[----:B----45:R-:W-:-:S05]  /*0740*/  FFMA R5, R6, R12, R5 ;  /* 0x0000000c06057223 */ /* 0x030fca0000000005 */
        /* <DEDUP_REMOVED lines=21> */
[----:B------:R-:W3:Y:S04]  /*08a0*/  LDG.E R6, desc[UR12][R8.64+0x18] ;  /* 0x0000180c08067981 */ /* 0x000ee8000c1e1900 */
[----:B------:R-:W3:Y:S02]  /*08b0*/  LDG.E R12, desc[UR12][R10.64+0x18] ;  /* 0x0000180c0a0c7981 */ /* 0x000ee4000c1e1900 */
[----:B---3--:R-:W-:-:S05]  /*08c0*/  FFMA R17, R6, R12, R15 ;  /* 0x0000000c06117223 */ /* 0x008fca000000000f */
[----:B------:R2:W-:Y:S04]  /*08d0*/  STG.E desc[UR12][R2.64], R17 ;  /* 0x0000001102007986 */ /* 0x0005e8000c10190c */
[----:B------:R-:W3:Y:S04]  /*08e0*/  LDG.E R6, desc[UR12][R8.64+0x1c] ;  /* 0x00001c0c08067981 */ /* 0x000ee8000c1e1900 */
[----:B-1----:R-:W3:Y:S01]  /*08f0*/  LDG.E R5, desc[UR12][R10.64+0x1c] ;  /* 0x00001c0c0a057981 */ /* 0x002ee2000c1e1900 */
[----:B------:R-:W-:Y:S01]  /*0900*/  IADD3 R0, PT, PT, R0, 0x8, RZ ;  /* 0x0000000800007810 */ /* 0x000fe20007ffe0ff */
[----:B---3--:R-:W-:-:S05]  /*0910*/  FFMA R5, R6, R5, R17 ;  /* 0x0000000506057223 */ /* 0x008fca0000000011 */
[----:B------:R2:W-:Y:S02]  /*0920*/  STG.E desc[UR12][R2.64], R5 ;  /* 0x0000000502007986 */ /* 0x0005e4000c10190c */
.L_x_2:
[----:B------:R-:W-:Y:S05]  /*0930*/  @!P1 EXIT ;  /* 0x000000000000994d */ /* 0x000fea0003800000 */
[----:B------:R-:W-:Y:S02]  /*0940*/  ISETP.GE.U32.AND P0, PT, R14, 0x4, PT ;  /* 0x000000040e00780c */ /* 0x000fe40003f06070 */
[----:B------:R-:W-:-:S04]  /*0950*/  LOP3.LUT R4, R4, 0x3, RZ, 0xc0, !PT ;  /* 0x0000000304047812 */ /* 0x000fc800078ec0ff */
[----:B------:R-:W-:-:S07]  /*0960*/  ISETP.NE.AND P1, PT, R4, RZ, PT ;  /* 0x000000ff0400720c */ /* 0x000fce0003f25270 */
[----:B------:R-:W-:Y:S06]  /*0970*/  @!P0 BRA `(.L_x_3) ;  /* 0x0000000000588947 */ /* 0x000fec0003800000 */
[----:B------:R-:W1:Y:S01]  /*0980*/  LDC.64 R8, c[0x0][0x380] ;  /* 0x0000e000ff087b82 */ /* 0x000e620000000a00 */
[----:B--2---:R-:W-:-:S07]  /*0990*/  IADD3 R13, PT, PT, R7, R0, RZ ;  /* 0x00000000070d7210 */ /* 0x004fce0007ffe0ff */
        /* <DEDUP_REMOVED lines=11> */
[----:B------:R-:W2:Y:S04]  /*0a50*/  LDG.E R6, desc[UR12][R8.64+0x8] ;  /* 0x0000080c08067981 */ /* 0x000ea8000c1e1900 */
[----:B------:R-:W2:Y:S02]  /*0a60*/  LDG.E R12, desc[UR12][R10.64+0x8] ;  /* 0x0000080c0a0c7981 */ /* 0x000ea4000c1e1900 */
[----:B--2---:R-:W-:-:S05]  /*0a70*/  FFMA R15, R6, R12, R13 ;  /* 0x0000000c060f7223 */ /* 0x004fca000000000d */
[----:B------:R3:W-:Y:S04]  /*0a80*/  STG.E desc[UR12][R2.64], R15 ;  /* 0x0000000f02007986 */ /* 0x0007e8000c10190c */
[----:B------:R-:W1:Y:S04]  /*0a90*/  LDG.E R6, desc[UR12][R8.64+0xc] ;  /* 0x00000c0c08067981 */ /* 0x000e68000c1e1900 */
[----:B------:R-:W1:Y:S01]  /*0aa0*/  LDG.E R12, desc[UR12][R10.64+0xc] ;  /* 0x00000c0c0a0c7981 */ /* 0x000e62000c1e1900 */
[----:B------:R-:W-:Y:S01]  /*0ab0*/  IADD3 R0, PT, PT, R0, 0x4, RZ ;  /* 0x0000000400007810 */ /* 0x000fe20007ffe0ff */
[----:B-1----:R-:W-:-:S05]  /*0ac0*/  FFMA R5, R6, R12, R15 ;  /* 0x0000000c06057223 */ /* 0x002fca000000000f */
[----:B------:R3:W-:Y:S02]  /*0ad0*/  STG.E desc[UR12][R2.64], R5 ;  /* 0x0000000502007986 */ /* 0x0007e4000c10190c */
.L_x_3:
[----:B------:R-:W-:Y:S05]  /*0ae0*/  @!P1 EXIT ;  /* 0x000000000000994d */ /* 0x000fea0003800000 */
[----:B------:R-:W1:Y:S01]  /*0af0*/  LDC.64 R10, c[0x0][0x388] ;  /* 0x0000e200ff0a7b82 */ /* 0x000e620000000a00 */
[----:B--23--:R-:W-:Y:S02]  /*0b00*/  IADD3 R13, PT, PT, R7, R0, RZ ;  /* 0x00000000070d7210 */ /* 0x00cfe40007ffe0ff */
[----:B------:R-:W-:-:S05]  /*0b10*/  IADD3 R4, PT, PT, -R4, RZ, RZ ;  /* 0x000000ff04047210 */ /* 0x000fca0007ffe1ff */
[----:B------:R-:W2:Y:S01]  /*0b20*/  LDC.64 R8, c[0x0][0x380] ;  /* 0x0000e000ff087b82 */ /* 0x000ea20000000a00 */
[----:B-1----:R-:W-:-:S07]  /*0b30*/  IMAD.WIDE.U32 R10, R0, 0x4, R10 ;  /* 0x00000004000a7825 */ /* 0x002fce00078e000a */
.L_x_4:
[----:B--2---:R-:W-:Y:S01]  /*0b40*/  IMAD.WIDE R6, R13, 0x4, R8 ;  /* 0x000000040d067825 */ /* 0x004fe200078e0208 */
[----:B-1----:R1:W4:Y:S05]  /*0b50*/  LDG.E R0, desc[UR12][R10.64] ;  /* 0x0000000c0a007981 */ /* 0x00232a000c1e1900 */
[----:B------:R-:W4:Y:S01]  /*0b60*/  LDG.E R6, desc[UR12][R6.64] ;  /* 0x0000000c06067981 */ /* 0x000f22000c1e1900 */
[----:B------:R-:W-:-:S04]  /*0b70*/  IADD3 R4, PT, PT, R4, 0x1, RZ ;  /* 0x0000000104047810 */ /* 0x000fc80007ffe0ff */
[----:B------:R-:W-:Y:S02]  /*0b80*/  ISETP.NE.AND P0, PT, R4, RZ, PT ;  /* 0x000000ff0400720c */ /* 0x000fe40003f05270 */
[----:B-1----:R-:W-:Y:S02]  /*0b90*/  IADD3 R10, P1, PT, R10, 0x4, RZ ;  /* 0x000000040a0a7810 */ /* 0x002fe40007f3e0ff */
[----:B------:R-:W-:Y:S02]  /*0ba0*/  IADD3 R13, PT, PT, R13, 0x1, RZ ;  /* 0x000000010d0d7810 */ /* 0x000fe40007ffe0ff */
[----:B------:R-:W-:Y:S01]  /*0bb0*/  IADD3.X R11, PT, PT, RZ, R11, RZ, P1, !PT ;  /* 0x0000000bff0b7210 */ /* 0x000fe20000ffe4ff */
[----:B----45:R-:W-:-:S05]  /*0bc0*/  FFMA R5, R6, R0, R5 ;  /* 0x0000000006057223 */ /* 0x030fca0000000005 */
[----:B------:R1:W-:Y:S01]  /*0bd0*/  STG.E desc[UR12][R2.64], R5 ;  /* 0x0000000502007986 */ /* 0x0003e2000c10190c */
[----:B------:R-:W-:Y:S05]  /*0be0*/  @P0 BRA `(.L_x_4) ;  /* 0xfffffffc00d40947 */ /* 0x000fea000383ffff */
[----:B------:R-:W-:Y:S05]  /*0bf0*/  EXIT ;  /* 0x000000000000794d */ /* 0x000fea0003800000 */
.L_x_5:
[----:B------:R-:W-:-:S00]  /*0c00*/  BRA `(.L_x_5) ;  /* 0xfffffffc00fc7947 */ /* 0x000fc0000383ffff */
[----:B------:R-:W-:-:S00]  /*0c10*/  NOP ;  /* 0x0000000000007918 */ /* 0x000fc00000000000 */
        /* <DEDUP_REMOVED lines=14> */
.L_x_54:


//--------------------- .text._Z18vectorManipulationPfS_S_S_i --------------------------
	.section	.text._Z18vectorManipulationPfS_S_S_i,"ax",@progbits
	.align	128
        .global         _Z18vectorManipulationPfS_S_S_i
        .type           _Z18vectorManipulationPfS_S_S_i,@function
        .size           _Z18vectorManipulationPfS_S_S_i,(.L_x_55 - _Z18vectorManipulationPfS_S_S_i)
        .other          _Z18vectorManipulationPfS_S_S_i,@"STO_CUDA_ENTRY STV_DEFAULT"
_Z18vectorManipulationPfS_S_S_i:
.text._Z18vectorManipulationPfS_S_S_i:
[----:B------:R-:W-:Y:S01]  /*0000*/  LDC R1, c[0x0][0x37c] ;  /* 0x0000df00ff017b82 */ /* 0x000fe20000000800 */
[----:B------:R-:W0:Y:S01]  /*0010*/  S2R R11, SR_TID.X ;  /* 0x00000000000b7919 */ /* 0x000e220000002100 */
[----:B------:R-:W0:Y:S01]  /*0020*/  LDCU UR4, c[0x0][0x360] ;  /* 0x00006c00ff0477ac */ /* 0x000e220008000800 */
[----:B------:R-:W0:Y:S01]  /*0030*/  S2R R0, SR_CTAID.X ;  /* 0x0000000000007919 */ /* 0x000e220000002500 */
[----:B------:R-:W1:Y:S01]  /*0040*/  LDCU UR5, c[0x0][0x3a0] ;  /* 0x00007400ff0577ac */ /* 0x000e620008000800 */
[----:B0-----:R-:W-:-:S05]  /*0050*/  IMAD R11, R0, UR4, R11 ;  /* 0x00000004000b7c24 */ /* 0x001fca000f8e020b */
[----:B-1----:R-:W-:-:S13]  /*0060*/  ISETP.GE.AND P0, PT, R11, UR5, PT ;  /* 0x000000050b007c0c */ /* 0x002fda000bf06270 */
[----:B------:R-:W-:Y:S05]  /*0070*/  @P0 EXIT ;  /* 0x000000000000094d */ /* 0x000fea0003800000 */
[----:B------:R-:W0:Y:S01]  /*0080*/  LDC.64 R2, c[0x0][0x380] ;  /* 0x0000e000ff027b82 */ /* 0x000e220000000a00 */
[----:B------:R-:W1:Y:S07]  /*0090*/  LDCU.64 UR4, c[0x0][0x358] ;  /* 0x00006b00ff0477ac */ /* 0x000e6e0008000a00 */
[----:B------:R-:W2:Y:S08]  /*00a0*/  LDC.64 R4, c[0x0][0x390] ;  /* 0x0000e400ff047b82 */ /* 0x000eb00000000a00 */
[----:B------:R-:W3:Y:S01]  /*00b0*/  LDC.64 R6, c[0x0][0x388] ;  /* 0x0000e200ff067b82 */ /* 0x000ee20000000a00 */
[----:B0-----:R-:W-:-:S07]  /*00c0*/  IMAD.WIDE R2, R11, 0x4, R2 ;  /* 0x000000040b027825 */ /* 0x001fce00078e0202 */
[----:B------:R-:W0:Y:S01]  /*00d0*/  LDC.64 R8, c[0x0][0x398] ;  /* 0x0000e600ff087b82 */ /* 0x000e220000000a00 */
[----:B-1----:R-:W4:Y:S01]  /*00e0*/  LDG.E R2, desc[UR4][R2.64] ;  /* 0x0000000402027981 */ /* 0x002f22000c1e1900 */
[----:B--2---:R-:W-:-:S06]  /*00f0*/  IMAD.WIDE R4, R11, 0x4, R4 ;  /* 0x000000040b047825 */ /* 0x004fcc00078e0204 */
[----:B------:R-:W4:Y:S01]  /*0100*/  LDG.E R5, desc[UR4][R4.64] ;  /* 0x0000000404057981 */ /* 0x000f22000c1e1900 */
[----:B---3--:R-:W-:-:S06]  /*0110*/  IMAD.WIDE R6, R11, 0x4, R6 ;  /* 0x000000040b067825 */ /* 0x008fcc00078e0206 */
[----:B------:R-:W2:Y:S01]  /*0120*/  LDG.E R7, desc[UR4][R6.64] ;  /* 0x0000000406077981 */ /* 0x000ea2000c1e1900 */
[----:B0-----:R-:W-:-:S04]  /*0130*/  IMAD.WIDE R8, R11, 0x4, R8 ;  /* 0x000000040b087825 */ /* 0x001fc800078e0208 */
[----:B----4-:R-:W-:-:S04]  /*0140*/  FADD R0, R2, R5 ;  /* 0x0000000502007221 */ /* 0x010fc80000000000 */
[----:B--2---:R-:W-:-:S05]  /*0150*/  FADD R11, R0, -R7 ;  /* 0x80000007000b7221 */ /* 0x004fca0000000000 */
[----:B------:R-:W-:Y:S01]  /*0160*/  STG.E desc[UR4][R8.64], R11 ;  /* 0x0000000b08007986 */ /* 0x000fe2000c101904 */
[----:B------:R-:W-:Y:S05]  /*0170*/  EXIT ;  /* 0x000000000000794d */ /* 0x000fea0003800000 */
.L_x_6:
        /* <DEDUP_REMOVED lines=16> */
.L_x_55:


//--------------------- .text._Z9normalizePfS_S_i --------------------------
	.section	.text._Z9normalizePfS_S_i,"ax",@progbits
	.align	128
        .global         _Z9normalizePfS_S_i
        .type           _Z9normalizePfS_S_i,@function
        .size           _Z9normalizePfS_S_i,(.L_x_53 - _Z9normalizePfS_S_i)
        .other          _Z9normalizePfS_S_i,@"STO_CUDA_ENTRY STV_DEFAULT"
_Z9normalizePfS_S_i:
.text._Z9normalizePfS_S_i:
[----:B------:R-:W-:Y:S08]  /*0000*/  LDC R1, c[0x0][0x37c] ;  /* 0x0000df00ff017b82 */ /* 0x000ff00000000800 */
[----:B------:R-:W0:Y:S02]  /*0010*/  LDC R2, c[0x0][0x398] ;  /* 0x0000e600ff027b82 */ /* 0x000e240000000800 */
[----:B0-----:R-:W-:-:S13]  /*0020*/  ISETP.GE.AND P0, PT, R2, 0x1, PT ;  /* 0x000000010200780c */ /* 0x001fda0003f06270 */
[----:B------:R-:W-:Y:S05]  /*0030*/  @!P0 EXIT ;  /* 0x000000000000894d */ /* 0x000fea0003800000 */
[----:B------:R-:W0:Y:S01]  /*0040*/  S2R R0, SR_TID.X ;  /* 0x0000000000007919 */ /* 0x000e220000002100 */
[----:B------:R-:W0:Y:S01]  /*0050*/  S2UR UR4, SR_CTAID.X ;  /* 0x00000000000479c3 */ /* 0x000e220000002500 */
[C---:B------:R-:W-:Y:S01]  /*0060*/  ISETP.GE.U32.AND P0, PT, R2.reuse, 0x8, PT ;  /* 0x000000080200780c */ /* 0x040fe20003f06070 */
[----:B------:R-:W1:Y:S01]  /*0070*/  LDCU.64 UR8, c[0x0][0x358] ;  /* 0x00006b00ff0877ac */ /* 0x000e620008000a00 */
[----:B------:R-:W-:Y:S01]  /*0080*/  HFMA2 R12, -RZ, RZ, 0, 0 ;  /* 0x00000000ff0c7431 */ /* 0x000fe200000001ff */
[----:B------:R-:W-:-:S04]  /*0090*/  LOP3.LUT R16, R2, 0x7, RZ, 0xc0, !PT ;  /* 0x0000000702107812 */ /* 0x000fc800078ec0ff */
[----:B------:R-:W0:Y:S08]  /*00a0*/  LDC R11, c[0x0][0x360] ;  /* 0x0000d800ff0b7b82 */ /* 0x000e300000000800 */
[----:B------:R-:W2:Y:S01]  /*00b0*/  LDC.64 R4, c[0x0][0x388] ;  /* 0x0000e200ff047b82 */ /* 0x000ea20000000a00 */
[----:B0-----:R-:W-:-:S04]  /*00c0*/  IMAD R11, R11, UR4, R0 ;  /* 0x000000040b0b7c24 */ /* 0x001fc8000f8e0200 */
[----:B--2---:R-:W-:-:S04]  /*00d0*/  IMAD.WIDE R4, R11, 0x4, R4 ;  /* 0x000000040b047825 */ /* 0x004fc800078e0204 */
[----:B------:R-:W-:Y:S01]  /*00e0*/  IMAD R11, R11, R2, RZ ;  /* 0x000000020b0b7224 */ /* 0x000fe200078e02ff */
[----:B-1----:R-:W-:Y:S06]  /*00f0*/  @!P0 BRA `(.L_x_7) ;  /* 0x00000008003c8947 */ /* 0x002fec0003800000 */
[----:B------:R-:W0:Y:S01]  /*0100*/  LDCU.64 UR6, c[0x0][0x380] ;  /* 0x00007000ff0677ac */ /* 0x000e220008000a00 */
[----:B------:R-:W-:Y:S02]  /*0110*/  LOP3.LUT R12, R2, 0x7ffffff8, RZ, 0xc0, !PT ;  /* 0x7ffffff8020c7812 */ /* 0x000fe400078ec0ff */
[----:B------:R-:W-:Y:S01]  /*0120*/  MOV R17, R11 ;  /* 0x0000000b00117202 */ /* 0x000fe20000000f00 */
[----:B------:R-:W1:Y:S01]  /*0130*/  LDCU.64 UR4, c[0x0][0x390] ;  /* 0x00007200ff0477ac */ /* 0x000e620008000a00 */
[----:B------:R-:W-:Y:S01]  /*0140*/  IADD3 R18, PT, PT, -R12, RZ, RZ ;  /* 0x000000ff0c127210 */ /* 0x000fe20007ffe1ff */
[----:B0-----:R-:W-:Y:S02]  /*0150*/  UIADD3 UR6, UP0, UPT, UR6, 0x10, URZ ;  /* 0x0000001006067890 */ /* 0x001fe4000ff1e0ff */
[----:B-1----:R-:W-:Y:S02]  /*0160*/  UIADD3 UR4, UP1, UPT, UR4, 0x10, URZ ;  /* 0x0000001004047890 */ /* 0x002fe4000ff3e0ff */
[----:B------:R-:W-:-:S02]  /*0170*/  UIADD3.X UR7, UPT, UPT, URZ, UR7, URZ, UP0, !UPT ;  /* 0x00000007ff077290 */ /* 0x000fc400087fe4ff */
[----:B------:R-:W-:-:S12]  /*0180*/  UIADD3.X UR5, UPT, UPT, URZ, UR5, URZ, UP1, !UPT ;  /* 0x00000005ff057290 */ /* 0x000fd80008ffe4ff */
.L_x_24:
[----:B------:R-:W2:Y:S01]  /*0190*/  LDG.E R0, desc[UR8][R4.64] ;  /* 0x0000000804007981 */ /* 0x000ea2000c1e1900 */
[----:B------:R-:W-:Y:S02]  /*01a0*/  MOV R6, UR6 ;  /* 0x0000000600067c02 */ /* 0x000fe40008000f00 */
[----:B------:R-:W-:-:S03]  /*01b0*/  MOV R7, UR7 ;  /* 0x0000000700077c02 */ /* 0x000fc60008000f00 */
[----:B------:R-:W-:-:S05]  /*01c0*/  IMAD.WIDE R6, R17, 0x4, R6 ;  /* 0x0000000411067825 */ /* 0x000fca00078e0206 */
[----:B------:R-:W3:Y:S01]  /*01d0*/  LDG.E R3, desc[UR8][R6.64+-0x10] ;  /* 0xfffff00806037981 */ /* 0x000ee2000c1e1900 */
[----:B------:R-:W-:Y:S01]  /*01e0*/  IADD3 R18, PT, PT, R18, 0x8, RZ ;  /* 0x0000000812127810 */ /* 0x000fe20007ffe0ff */
[----:B0-----:R-:W-:Y:S01]  /*01f0*/  IMAD.U32 R8, RZ, RZ, UR4 ;  /* 0x00000004ff087e24 */ /* 0x001fe2000f8e00ff */
[----:B------:R-:W-:Y:S02]  /*0200*/  BSSY.RECONVERGENT B2, `(.L_x_8) ;  /* 0x000000e000027945 */ /* 0x000fe40003800200 */
[----:B------:R-:W-:Y:S01]  /*0210*/  ISETP.NE.AND P2, PT, R18, RZ, PT ;  /* 0x000000ff1200720c */ /* 0x000fe20003f45270 */
[----:B--2---:R-:W0:Y:S08]  /*0220*/  MUFU.RCP R9, R0 ;  /* 0x0000000000097308 */ /* 0x004e300000001000 */
[----:B---3--:R-:W1:Y:S01]  /*0230*/  FCHK P0, R3, R0 ;  /* 0x0000000003007302 */ /* 0x008e620000000000 */
[----:B0-----:R-:W-:-:S04]  /*0240*/  FFMA R2, -R0, R9, 1 ;  /* 0x3f80000000027423 */ /* 0x001fc80000000109 */
[----:B------:R-:W-:Y:S01]  /*0250*/  FFMA R2, R9, R2, R9 ;  /* 0x0000000209027223 */ /* 0x000fe20000000009 */
[----:B------:R-:W-:-:S03]  /*0260*/  MOV R9, UR5 ;  /* 0x0000000500097c02 */ /* 0x000fc60008000f00 */
[----:B------:R-:W-:Y:S01]  /*0270*/  FFMA R13, R3, R2, RZ ;  /* 0x00000002030d7223 */ /* 0x000fe200000000ff */
[----:B------:R-:W-:-:S04]  /*0280*/  IMAD.WIDE R8, R17, 0x4, R8 ;  /* 0x0000000411087825 */ /* 0x000fc800078e0208 */
[----:B------:R-:W-:-:S04]  /*0290*/  FFMA R10, -R0, R13, R3 ;  /* 0x0000000d000a7223 */ /* 0x000fc80000000103 */
[----:B------:R-:W-:Y:S01]  /*02a0*/  FFMA R13, R2, R10, R13 ;  /* 0x0000000a020d7223 */ /* 0x000fe2000000000d */
[----:B-1----:R-:W-:Y:S06]  /*02b0*/  @!P0 BRA `(.L_x_9) ;  /* 0x0000000000088947 */ /* 0x002fec0003800000 */
[----:B------:R-:W-:-:S07]  /*02c0*/  MOV R14, 0x2e0 ;  /* 0x000002e0000e7802 */ /* 0x000fce0000000f00 */
[----:B------:R-:W-:Y:S05]  /*02d0*/  CALL.REL.NOINC `($__internal_0_$__cuda_sm3x_div_rn_noftz_f32_slowpath) ;  /* 0x0000000c00f87944 */ /* 0x000fea0003c00000 */
.L_x_9:
[----:B------:R-:W-:Y:S05]  /*02e0*/  BSYNC.RECONVERGENT B2 ;  /* 0x0000000000027941 */ /* 0x000fea0003800200 */
.L_x_8:
[----:B------:R0:W-:Y:S04]  /*02f0*/  STG.E desc[UR8][R8.64+-0x10], R13 ;  /* 0xfffff00d08007986 */ /* 0x0001e8000c101908 */
[----:B------:R-:W2:Y:S04]  /*0300*/  LDG.E R0, desc[UR8][R4.64] ;  /* 0x0000000804007981 */ /* 0x000ea8000c1e1900 */
[----:B------:R-:W3:Y:S01]  /*0310*/  LDG.E R3, desc[UR8][R6.64+-0xc] ;  /* 0xfffff40806037981 */ /* 0x000ee2000c1e1900 */
[----:B------:R-:W-:Y:S01]  /*0320*/  BSSY.RECONVERGENT B2, `(.L_x_10) ;  /* 0x000000c000027945 */ /* 0x000fe20003800200 */
[----:B--2---:R-:W1:Y:S08]  /*0330*/  MUFU.RCP R15, R0 ;  /* 0x00000000000f7308 */ /* 0x004e700000001000 */
[----:B---3--:R-:W2:Y:S01]  /*0340*/  FCHK P0, R3, R0 ;  /* 0x0000000003007302 */ /* 0x008ea20000000000 */
[----:B-1----:R-:W-:-:S04]  /*0350*/  FFMA R2, -R0, R15, 1 ;  /* 0x3f80000000027423 */ /* 0x002fc8000000010f */
[----:B------:R-:W-:-:S04]  /*0360*/  FFMA R2, R15, R2, R15 ;  /* 0x000000020f027223 */ /* 0x000fc8000000000f */
[----:B------:R-:W-:-:S04]  /*0370*/  FFMA R15, R3, R2, RZ ;  /* 0x00000002030f7223 */ /* 0x000fc800000000ff */
[----:B------:R-:W-:-:S04]  /*0380*/  FFMA R10, -R0, R15, R3 ;  /* 0x0000000f000a7223 */ /* 0x000fc80000000103 */
[----:B------:R-:W-:Y:S01]  /*0390*/  FFMA R15, R2, R10, R15 ;  /* 0x0000000a020f7223 */ /* 0x000fe2000000000f */
[----:B0-2---:R-:W-:Y:S06]  /*03a0*/  @!P0 BRA `(.L_x_11) ;  /* 0x00000000000c8947 */ /* 0x005fec0003800000 */
[----:B------:R-:W-:-:S07]  /*03b0*/  MOV R14, 0x3d0 ;  /* 0x000003d0000e7802 */ /* 0x000fce0000000f00 */
[----:B------:R-:W-:Y:S05]  /*03c0*/  CALL.REL.NOINC `($__internal_0_$__cuda_sm3x_div_rn_noftz_f32_slowpath) ;  /* 0x0000000c00bc7944 */ /* 0x000fea0003c00000 */
[----:B------:R-:W-:-:S07]  /*03d0*/  MOV R15, R13 ;  /* 0x0000000d000f7202 */ /* 0x000fce0000000f00 */
.L_x_11:
[----:B------:R-:W-:Y:S05]  /*03e0*/  BSYNC.RECONVERGENT B2 ;  /* 0x0000000000027941 */ /* 0x000fea0003800200 */
.L_x_10:
        /* <DEDUP_REMOVED lines=14> */
.L_x_13:
[----:B------:R-:W-:Y:S05]  /*04d0*/  BSYNC.RECONVERGENT B2 ;  /* 0x0000000000027941 */ /* 0x000fea0003800200 */
.L_x_12:
        /* <DEDUP_REMOVED lines=15> */
.L_x_15:
[----:B------:R-:W-:Y:S05]  /*05d0*/  BSYNC.RECONVERGENT B2 ;  /* 0x0000000000027941 */ /* 0x000fea0003800200 */
.L_x_14:
        /* <DEDUP_REMOVED lines=14> */
.L_x_17:
[----:B------:R-:W-:Y:S05]  /*06c0*/  BSYNC.RECONVERGENT B2 ;  /* 0x0000000000027941 */ /* 0x000fea0003800200 */
.L_x_16:
        /* <DEDUP_REMOVED lines=15> */
.L_x_19:
[----:B------:R-:W-:Y:S05]  /*07c0*/  BSYNC.RECONVERGENT B2 ;  /* 0x0000000000027941 */ /* 0x000fea0003800200 */
.L_x_18:
        /* <DEDUP_REMOVED lines=14> */
.L_x_21:
[----:B------:R-:W-:Y:S05]  /*08b0*/  BSYNC.RECONVERGENT B2 ;  /* 0x0000000000027941 */ /* 0x000fea0003800200 */
.L_x_20:
        /* <DEDUP_REMOVED lines=15> */
.L_x_23:
[----:B------:R-:W-:Y:S05]  /*09b0*/  BSYNC.RECONVERGENT B2 ;  /* 0x0000000000027941 */ /* 0x000fea0003800200 */
.L_x_22:
[----:B------:R0:W-:Y:S01]  /*09c0*/  STG.E desc[UR8][R8.64+0xc], R15 ;  /* 0x00000c0f08007986 */ /* 0x0001e2000c101908 */
[----:B------:R-:W-:Y:S01]  /*09d0*/  VIADD R17, R17, 0x8 ;  /* 0x0000000811117836 */ /* 0x000fe20000000000 */
[----:B------:R-:W-:Y:S06]  /*09e0*/  @P2 BRA `(.L_x_24) ;  /* 0xfffffff400e82947 */ /* 0x000fec000383ffff */
.L_x_7:
[----:B------:R-:W-:-:S13]  /*09f0*/  ISETP.NE.AND P0, PT, R16, RZ, PT ;  /* 0x000000ff1000720c */ /* 0x000fda0003f05270 */
[----:B------:R-:W-:Y:S05]  /*0a00*/  @!P0 EXIT ;  /* 0x000000000000894d */ /* 0x000fea0003800000 */
[----:B------:R-:W1:Y:S01]  /*0a10*/  LDCU UR4, c[0x0][0x398] ;  /* 0x00007300ff0477ac */ /* 0x000e620008000800 */
[----:B------:R-:W-:Y:S01]  /*0a20*/  ISETP.GE.U32.AND P0, PT, R16, 0x4, PT ;  /* 0x000000041000780c */ /* 0x000fe20003f06070 */
[----:B-1----:R-:W-:-:S12]  /*0a30*/  ULOP3.LUT UR4, UR4, 0x3, URZ, 0xc0, !UPT ;  /* 0x0000000304047892 */ /* 0x002fd8000f8ec0ff */
[----:B------:R-:W-:Y:S05]  /*0a40*/  @!P0 BRA `(.L_x_25) ;  /* 0x0000000400108947 */ /* 0x000fea0003800000 */
[----:B------:R-:W1:Y:S01]  /*0a50*/  LDC.64 R6, c[0x0][0x380] ;  /* 0x0000e000ff067b82 */ /* 0x000e620000000a00 */
[----:B------:R-:W2:Y:S01]  /*0a60*/  LDG.E R0, desc[UR8][R4.64] ;  /* 0x0000000804007981 */ /* 0x000ea2000c1e1900 */
[----:B0-----:R-:W-:-:S05]  /*0a70*/  IADD3 R8, PT, PT, R11, R12, RZ ;  /* 0x0000000c0b087210 */ /* 0x001fca0007ffe0ff */
[----:B-1----:R-:W-:-:S05]  /*0a80*/  IMAD.WIDE R6, R8, 0x4, R6 ;  /* 0x0000000408067825 */ /* 0x002fca00078e0206 */
[----:B------:R-:W3:Y:S01]  /*0a90*/  LDG.E R3, desc[UR8][R6.64] ;  /* 0x0000000806037981 */ /* 0x000ee2000c1e1900 */
[----:B------:R-:W-:Y:S01]  /*0aa0*/  BSSY.RECONVERGENT B2, `(.L_x_26) ;  /* 0x000000b000027945 */ /* 0x000fe20003800200 */
[----:B--2---:R-:W0:Y:S02]  /*0ab0*/  MUFU.RCP R9, R0 ;  /* 0x0000000000097308 */ /* 0x004e240000001000 */
[----:B0-----:R-:W-:-:S04]  /*0ac0*/  FFMA R2, -R0, R9, 1 ;  /* 0x3f80000000027423 */ /* 0x001fc80000000109 */
[----:B------:R-:W-:Y:S02]  /*0ad0*/  FFMA R2, R9, R2, R9 ;  /* 0x0000000209027223 */ /* 0x000fe40000000009 */
[----:B---3--:R-:W0:Y:S02]  /*0ae0*/  FCHK P0, R3, R0 ;  /* 0x0000000003007302 */ /* 0x008e240000000000 */
[----:B------:R-:W-:-:S04]  /*0af0*/  FFMA R9, R3, R2, RZ ;  /* 0x0000000203097223 */ /* 0x000fc800000000ff */
[----:B------:R-:W-:-:S04]  /*0b00*/  FFMA R10, -R0, R9, R3 ;  /* 0x00000009000a7223 */ /* 0x000fc80000000103 */
[----:B------:R-:W-:Y:S01]  /*0b10*/  FFMA R13, R2, R10, R9 ;  /* 0x0000000a020d7223 */ /* 0x000fe20000000009 */
[----:B0-----:R-:W-:Y:S06]  /*0b20*/  @!P0 BRA `(.L_x_27) ;  /* 0x0000000000088947 */ /* 0x001fec0003800000 */
[----:B------:R-:W-:-:S07]  /*0b30*/  MOV R14, 0xb50 ;  /* 0x00000b50000e7802 */ /* 0x000fce0000000f00 */
[----:B------:R-:W-:Y:S05]  /*0b40*/  CALL.REL.NOINC `($__internal_0_$__cuda_sm3x_div_rn_noftz_f32_slowpath) ;  /* 0x0000000400dc7944 */ /* 0x000fea0003c00000 */
.L_x_27:
[----:B------:R-:W-:Y:S05]  /*0b50*/  BSYNC.RECONVERGENT B2 ;  /* 0x0000000000027941 */ /* 0x000fea0003800200 */
.L_x_26:
[----:B------:R-:W0:Y:S02]  /*0b60*/  LDC.64 R2, c[0x0][0x390] ;  /* 0x0000e400ff027b82 */ /* 0x000e240000000a00 */
[----:B0-----:R-:W-:-:S05]  /*0b70*/  IMAD.WIDE R8, R8, 0x4, R2 ;  /* 0x0000000408087825 */ /* 0x001fca00078e0202 */
        /* <DEDUP_REMOVED lines=15> */
.L_x_29:
[----:B------:R-:W-:Y:S05]  /*0c70*/  BSYNC.RECONVERGENT B2 ;  /* 0x0000000000027941 */ /* 0x000fea0003800200 */
.L_x_28:
        /* <DEDUP_REMOVED lines=14> */
.L_x_31:
[----:B------:R-:W-:Y:S05]  /*0d60*/  BSYNC.RECONVERGENT B2 ;  /* 0x0000000000027941 */ /* 0x000fea0003800200 */
.L_x_30:
        /* <DEDUP_REMOVED lines=15> */
.L_x_33:
[----:B------:R-:W-:Y:S05]  /*0e60*/  BSYNC.RECONVERGENT B2 ;  /* 0x0000000000027941 */ /* 0x000fea0003800200 */
.L_x_32:
[----:B------:R1:W-:Y:S01]  /*0e70*/  STG.E desc[UR8][R8.64+0xc], R15 ;  /* 0x00000c0f08007986 */ /* 0x0003e2000c101908 */
[----:B------:R-:W-:-:S07]  /*0e80*/  IADD3 R12, PT, PT, R12, 0x4, RZ ;  /* 0x000000040c0c7810 */ /* 0x000fce0007ffe0ff */
.L_x_25:
[----:B------:R-:W-:-:S13]  /*0e90*/  ISETP.NE.AND P0, PT, RZ, UR4, PT ;  /* 0x00000004ff007c0c */ /* 0x000fda000bf05270 */
[----:B------:R-:W-:Y:S05]  /*0ea0*/  @!P0 EXIT ;  /* 0x000000000000894d */ /* 0x000fea0003800000 */
[----:B------:R-:W-:-:S09]  /*0eb0*/  UISETP.NE.AND UP0, UPT, UR4, 0x1, UPT ;  /* 0x000000010400788c */ /* 0x000fd2000bf05270 */
[----:B------:R-:W-:Y:S05]  /*0ec0*/  BRA.U !UP0, `(.L_x_34) ;  /* 0x0000000108947547 */ /* 0x000fea000b800000 */
[----:B------:R-:W2:Y:S01]  /*0ed0*/  LDC.64 R6, c[0x0][0x380] ;  /* 0x0000e000ff067b82 */ /* 0x000ea20000000a00 */
[----:B------:R-:W3:Y:S01]  /*0ee0*/  LDG.E R0, desc[UR8][R4.64] ;  /* 0x0000000804007981 */ /* 0x000ee2000c1e1900 */
[----:B01----:R-:W-:-:S05]  /*0ef0*/  IADD3 R8, PT, PT, R11, R12, RZ ;  /* 0x0000000c0b087210 */ /* 0x003fca0007ffe0ff */
[----:B--2---:R-:W-:-:S05]  /*0f00*/  IMAD.WIDE R6, R8, 0x4, R6 ;  /* 0x0000000408067825 */ /* 0x004fca00078e0206 */
[----:B------:R-:W2:Y:S01]  /*0f10*/  LDG.E R3, desc[UR8][R6.64] ;  /* 0x0000000806037981 */ /* 0x000ea2000c1e1900 */
[----:B------:R-:W-:Y:S01]  /*0f20*/  BSSY.RECONVERGENT B2, `(.L_x_35) ;  /* 0x000000b000027945 */ /* 0x000fe20003800200 */
[----:B---3--:R-:W0:Y:S02]  /*0f30*/  MUFU.RCP R9, R0 ;  /* 0x0000000000097308 */ /* 0x008e240000001000 */
[----:B0-----:R-:W-:-:S04]  /*0f40*/  FFMA R2, -R0, R9, 1 ;  /* 0x3f80000000027423 */ /* 0x001fc80000000109 */
[----:B------:R-:W-:Y:S02]  /*0f50*/  FFMA R2, R9, R2, R9 ;  /* 0x0000000209027223 */ /* 0x000fe40000000009 */
[----:B--2---:R-:W0:Y:S02]  /*0f60*/  FCHK P0, R3, R0 ;  /* 0x0000000003007302 */ /* 0x004e240000000000 */
[----:B------:R-:W-:-:S04]  /*0f70*/  FFMA R9, R3, R2, RZ ;  /* 0x0000000203097223 */ /* 0x000fc800000000ff */
[----:B------:R-:W-:-:S04]  /*0f80*/  FFMA R10, -R0, R9, R3 ;  /* 0x00000009000a7223 */ /* 0x000fc80000000103 */
[----:B------:R-:W-:Y:S01]  /*0f90*/  FFMA R13, R2, R10, R9 ;  /* 0x0000000a020d7223 */ /* 0x000fe20000000009 */
[----:B0-----:R-:W-:Y:S06]  /*0fa0*/  @!P0 BRA `(.L_x_36) ;  /* 0x0000000000088947 */ /* 0x001fec0003800000 */
[----:B------:R-:W-:-:S07]  /*0fb0*/  MOV R14, 0xfd0 ;  /* 0x00000fd0000e7802 */ /* 0x000fce0000000f00 */
[----:B------:R-:W-:Y:S05]  /*0fc0*/  CALL.REL.NOINC `($__internal_0_$__cuda_sm3x_div_rn_noftz_f32_slowpath) ;  /* 0x0000000000bc7944 */ /* 0x000fea0003c00000 */
.L_x_36:
[----:B------:R-:W-:Y:S05]  /*0fd0*/  BSYNC.RECONVERGENT B2 ;  /* 0x0000000000027941 */ /* 0x000fea0003800200 */
.L_x_35:
        /* <DEDUP_REMOVED lines=16> */
[----:B------:R-:W-:-:S07]  /*10e0*/  IMAD.MOV.U32 R15, RZ, RZ, R13 ;  /* 0x000000ffff0f7224 */ /* 0x000fce00078e000d */
.L_x_38:
[----:B------:R-:W-:Y:S05]  /*10f0*/  BSYNC.RECONVERGENT B2 ;  /* 0x0000000000027941 */ /* 0x000fea0003800200 */
.L_x_37:
[----:B------:R2:W-:Y:S01]  /*1100*/  STG.E desc[UR8][R8.64+0x4], R15 ;  /* 0x0000040f08007986 */ /* 0x0005e2000c101908 */
[----:B------:R-:W-:-:S07]  /*1110*/  IADD3 R12, PT, PT, R12, 0x2, RZ ;  /* 0x000000020c0c7810 */ /* 0x000fce0007ffe0ff */
.L_x_34:
[----:B------:R-:W3:Y:S02]  /*1120*/  LDC R0, c[0x0][0x398] ;  /* 0x0000e600ff007b82 */ /* 0x000ee40000000800 */
[----:B---3--:R-:W-:-:S04]  /*1130*/  LOP3.LUT R0, R0, 0x1, RZ, 0xc0, !PT ;  /* 0x0000000100007812 */ /* 0x008fc800078ec0ff */
[----:B------:R-:W-:-:S13]  /*1140*/  ISETP.NE.U32.AND P0, PT, R0, 0x1, PT ;  /* 0x000000010000780c */ /* 0x000fda0003f05070 */
[----:B------:R-:W-:Y:S05]  /*1150*/  @P0 EXIT ;  /* 0x000000000000094d */ /* 0x000fea0003800000 */
[----:B------:R-:W3:Y:S01]  /*1160*/  LDC.64 R2, c[0x0][0x380] ;  /* 0x0000e000ff027b82 */ /* 0x000ee20000000a00 */
[----:B------:R-:W4:Y:S01]  /*1170*/  LDG.E R0, desc[UR8][R4.64] ;  /* 0x0000000804007981 */ /* 0x000f22000c1e1900 */
[----:B------:R-:W-:-:S05]  /*1180*/  IADD3 R11, PT, PT, R11, R12, RZ ;  /* 0x0000000c0b0b7210 */ /* 0x000fca0007ffe0ff */
[----:B---3--:R-:W-:-:S06]  /*1190*/  IMAD.WIDE R2, R11, 0x4, R2 ;  /* 0x000000040b027825 */ /* 0x008fcc00078e0202 */
[----:B------:R-:W3:Y:S01]  /*11a0*/  LDG.E R3, desc[UR8][R2.64] ;  /* 0x0000000802037981 */ /* 0x000ee2000c1e1900 */
[----:B------:R-:W-:Y:S01]  /*11b0*/  BSSY.RECONVERGENT B2, `(.L_x_39) ;  /* 0x000000c000027945 */ /* 0x000fe20003800200 */
[----:B----4-:R-:W4:Y:S02]  /*11c0*/  MUFU.RCP R7, R0 ;  /* 0x0000000000077308 */ /* 0x010f240000001000 */
[----:B----4-:R-:W-:-:S04]  /*11d0*/  FFMA R6, -R0, R7, 1 ;  /* 0x3f80000000067423 */ /* 0x010fc80000000107 */
[----:B------:R-:W-:Y:S02]  /*11e0*/  FFMA R6, R7, R6, R7 ;  /* 0x0000000607067223 */ /* 0x000fe40000000007 */
[----:B---3--:R-:W3:Y:S02]  /*11f0*/  FCHK P0, R3, R0 ;  /* 0x0000000003007302 */ /* 0x008ee40000000000 */
[----:B------:R-:W-:-:S04]  /*1200*/  FFMA R7, R3, R6, RZ ;  /* 0x0000000603077223 */ /* 0x000fc800000000ff */
[----:B012---:R-:W-:-:S04]  /*1210*/  FFMA R8, -R0, R7, R3 ;  /* 0x0000000700087223 */ /* 0x007fc80000000103 */
[----:B------:R-:W-:Y:S01]  /*1220*/  FFMA R7, R6, R8, R7 ;  /* 0x0000000806077223 */ /* 0x000fe20000000007 */
[----:B---3--:R-:W-:Y:S06]  /*1230*/  @!P0 BRA `(.L_x_40) ;  /* 0x00000000000c8947 */ /* 0x008fec0003800000 */
[----:B------:R-:W-:-:S07]  /*1240*/  MOV R14, 0x1260 ;  /* 0x00001260000e7802 */ /* 0x000fce0000000f00 */
[----:B------:R-:W-:Y:S05]  /*1250*/  CALL.REL.NOINC `($__internal_0_$__cuda_sm3x_div_rn_noftz_f32_slowpath) ;  /* 0x0000000000187944 */ /* 0x000fea0003c00000 */
[----:B------:R-:W-:-:S07]  /*1260*/  MOV R7, R13 ;  /* 0x0000000d00077202 */ /* 0x000fce0000000f00 */
.L_x_40:
[----:B------:R-:W-:Y:S05]  /*1270*/  BSYNC.RECONVERGENT B2 ;  /* 0x0000000000027941 */ /* 0x000fea0003800200 */
.L_x_39:
[----:B------:R-:W0:Y:S02]  /*1280*/  LDC.64 R2, c[0x0][0x390] ;  /* 0x0000e400ff027b82 */ /* 0x000e240000000a00 */
[----:B0-----:R-:W-:-:S05]  /*1290*/  IMAD.WIDE R2, R11, 0x4, R2 ;  /* 0x000000040b027825 */ /* 0x001fca00078e0202 */
[----:B------:R-:W-:Y:S01]  /*12a0*/  STG.E desc[UR8][R2.64], R7 ;  /* 0x0000000702007986 */ /* 0x000fe2000c101908 */
[----:B------:R-:W-:Y:S05]  /*12b0*/  EXIT ;  /* 0x000000000000794d */ /* 0x000fea0003800000 */
        .weak           $__internal_0_$__cuda_sm3x_div_rn_noftz_f32_slowpath
        .type           $__internal_0_$__cuda_sm3x_div_rn_noftz_f32_slowpath,@function
        .size           $__internal_0_$__cuda_sm3x_div_rn_noftz_f32_slowpath,(.L_x_53 - $__internal_0_$__cuda_sm3x_div_rn_noftz_f32_slowpath)
$__internal_0_$__cuda_sm3x_div_rn_noftz_f32_slowpath:
[----:B------:R-:W-:Y:S01]  /*12c0*/  SHF.R.U32.HI R10, RZ, 0x17, R0 ;  /* 0x00000017ff0a7819 */ /* 0x000fe20000011600 */
[----:B------:R-:W-:Y:S01]  /*12d0*/  BSSY.RECONVERGENT B0, `(.L_x_41) ;  /* 0x0000062000007945 */ /* 0x000fe20003800200 */
[----:B------:R-:W-:Y:S02]  /*12e0*/  SHF.R.U32.HI R13, RZ, 0x17, R3 ;  /* 0x00000017ff0d7819 */ /* 0x000fe40000011603 */
[----:B------:R-:W-:Y:S02]  /*12f0*/  LOP3.LUT R10, R10, 0xff, RZ, 0xc0, !PT ;  /* 0x000000ff0a0a7812 */ /* 0x000fe400078ec0ff */
[----:B------:R-:W-:Y:S02]  /*1300*/  LOP3.LUT R13, R13, 0xff, RZ, 0xc0, !PT ;  /* 0x000000ff0d0d7812 */ /* 0x000fe400078ec0ff */
[----:B------:R-:W-:Y:S02]  /*1310*/  IADD3 R15, PT, PT, R10, -0x1, RZ ;  /* 0xffffffff0a0f7810 */ /* 0x000fe40007ffe0ff */
[----:B------:R-:W-:-:S02]  /*1320*/  IADD3 R19, PT, PT, R13, -0x1, RZ ;  /* 0xffffffff0d137810 */ /* 0x000fc40007ffe0ff */
[----:B------:R-:W-:-:S04]  /*1330*/  ISETP.GT.U32.AND P0, PT, R15, 0xfd, PT ;  /* 0x000000fd0f00780c */ /* 0x000fc80003f04070 */
[----:B------:R-:W-:-:S13]  /*1340*/  ISETP.GT.U32.OR P0, PT, R19, 0xfd, P0 ;  /* 0x000000fd1300780c */ /* 0x000fda0000704470 */
[----:B------:R-:W-:Y:S01]  /*1350*/  @!P0 MOV R2, RZ ;  /* 0x000000ff00028202 */ /* 0x000fe20000000f00 */
[----:B------:R-:W-:Y:S06]  /*1360*/  @!P0 BRA `(.L_x_42) ;  /* 0x00000000005c8947 */ /* 0x000fec0003800000 */
[----:B------:R-:W-:Y:S02]  /*1370*/  FSETP.GTU.FTZ.AND P0, PT, |R3|, +INF , PT ;  /* 0x7f8000000300780b */ /* 0x000fe40003f1c200 */
[----:B------:R-:W-:-:S04]  /*1380*/  FSETP.GTU.FTZ.AND P1, PT, |R0|, +INF , PT ;  /* 0x7f8000000000780b */ /* 0x000fc80003f3c200 */
[----:B------:R-:W-:-:S13]  /*1390*/  PLOP3.LUT P0, PT, P0, P1, PT, 0xf8, 0x8f ;  /* 0x00000000008f781c */ /* 0x000fda0000703f70 */
[----:B------:R-:W-:Y:S05]  /*13a0*/  @P0 BRA `(.L_x_43) ;  /* 0x00000004004c0947 */ /* 0x000fea0003800000 */
[----:B------:R-:W-:-:S13]  /*13b0*/  LOP3.LUT P0, RZ, R0, 0x7fffffff, R3, 0xc8, !PT ;  /* 0x7fffffff00ff7812 */ /* 0x000fda000780c803 */
[----:B------:R-:W-:Y:S05]  /*13c0*/  @!P0 BRA `(.L_x_44) ;  /* 0x00000004003c8947 */ /* 0x000fea0003800000 */
[C---:B------:R-:W-:Y:S02]  /*13d0*/  FSETP.NEU.FTZ.AND P3, PT, |R3|.reuse, +INF , PT ;  /* 0x7f8000000300780b */ /* 0x040fe40003f7d200 */
[----:B------:R-:W-:Y:S02]  /*13e0*/  FSETP.NEU.FTZ.AND P1, PT, |R0|, +INF , PT ;  /* 0x7f8000000000780b */ /* 0x000fe40003f3d200 */
[----:B------:R-:W-:-:S11]  /*13f0*/  FSETP.NEU.FTZ.AND P0, PT, |R3|, +INF , PT ;  /* 0x7f8000000300780b */ /* 0x000fd60003f1d200 */
[----:B------:R-:W-:Y:S05]  /*1400*/  @!P1 BRA !P3, `(.L_x_44) ;  /* 0x00000004002c9947 */ /* 0x000fea0005800000 */
[----:B------:R-:W-:-:S04]  /*1410*/  LOP3.LUT P3, RZ, R3, 0x7fffffff, RZ, 0xc0, !PT ;  /* 0x7fffffff03ff7812 */ /* 0x000fc8000786c0ff */
[----:B------:R-:W-:-:S13]  /*1420*/  PLOP3.LUT P1, PT, P1, P3, PT, 0x2f, 0xf2 ;  /* 0x0000000000f2781c */ /* 0x000fda0000f26577 */
[----:B------:R-:W-:Y:S05]  /*1430*/  @P1 BRA `(.L_x_45) ;  /* 0x0000000400181947 */ /* 0x000fea0003800000 */
[----:B------:R-:W-:-:S04]  /*1440*/  LOP3.LUT P1, RZ, R0, 0x7fffffff, RZ, 0xc0, !PT ;  /* 0x7fffffff00ff7812 */ /* 0x000fc8000782c0ff */
[----:B------:R-:W-:-:S13]  /*1450*/  PLOP3.LUT P0, PT, P0, P1, PT, 0x2f, 0xf2 ;  /* 0x0000000000f2781c */ /* 0x000fda0000702577 */
[----:B------:R-:W-:Y:S05]  /*1460*/  @P0 BRA `(.L_x_46) ;  /* 0x0000000400000947 */ /* 0x000fea0003800000 */
[----:B------:R-:W-:Y:S02]  /*1470*/  ISETP.GE.AND P0, PT, R19, RZ, PT ;  /* 0x000000ff1300720c */ /* 0x000fe40003f06270 */
[----:B------:R-:W-:-:S11]  /*1480*/  ISETP.GE.AND P1, PT, R15, RZ, PT ;  /* 0x000000ff0f00720c */ /* 0x000fd60003f26270 */
[----:B------:R-:W-:Y:S01]  /*1490*/  @P0 IMAD.MOV.U32 R2, RZ, RZ, RZ ;  /* 0x000000ffff020224 */ /* 0x000fe200078e00ff */
[----:B------:R-:W-:Y:S01]  /*14a0*/  @!P0 MOV R2, 0xffffffc0 ;  /* 0xffffffc000028802 */ /* 0x000fe20000000f00 */
[----:B------:R-:W-:Y:S01]  /*14b0*/  @!P0 FFMA R3, R3, 1.84467440737095516160e+19, RZ ;  /* 0x5f80000003038823 */ /* 0x000fe200000000ff */
[----:B------:R-:W-:Y:S02]  /*14c0*/  @!P1 FFMA R0, R0, 1.84467440737095516160e+19, RZ ;  /* 0x5f80000000009823 */ /* 0x000fe400000000ff */
[----:B------:R-:W-:-:S07]  /*14d0*/  @!P1 IADD3 R2, PT, PT, R2, 0x40, RZ ;  /* 0x0000004002029810 */ /* 0x000fce0007ffe0ff */
.L_x_42:
[----:B------:R-:W-:Y:S01]  /*14e0*/  LEA R15, R10, 0xc0800000, 0x17 ;  /* 0xc08000000a0f7811 */ /* 0x000fe200078eb8ff */
[----:B------:R-:W-:Y:S01]  /*14f0*/  BSSY.RECONVERGENT B1, `(.L_x_47) ;  /* 0x0000036000017945 */ /* 0x000fe20003800200 */
[----:B------:R-:W-:Y:S02]  /*1500*/  IADD3 R13, PT, PT, R13, -0x7f, RZ ;  /* 0xffffff810d0d7810 */ /* 0x000fe40007ffe0ff */
[----:B------:R-:W-:-:S03]  /*1510*/  IADD3 R21, PT, PT, -R15, R0, RZ ;  /* 0x000000000f157210 */ /* 0x000fc60007ffe1ff */
[----:B------:R-:W-:Y:S01]  /*1520*/  IMAD R0, R13, -0x800000, R3 ;  /* 0xff8000000d007824 */ /* 0x000fe200078e0203 */
[----:B------:R-:W0:Y:S01]  /*1530*/  MUFU.RCP R20, R21 ;  /* 0x0000001500147308 */ /* 0x000e220000001000 */
[----:B------:R-:W-:Y:S01]  /*1540*/  FADD.FTZ R15, -R21, -RZ ;  /* 0x800000ff150f7221 */ /* 0x000fe20000010100 */
[----:B------:R-:W-:-:S04]  /*1550*/  IADD3 R13, PT, PT, R13, 0x7f, -R10 ;  /* 0x0000007f0d0d7810 */ /* 0x000fc80007ffe80a */
[----:B------:R-:W-:Y:S01]  /*1560*/  IADD3 R13, PT, PT, R13, R2, RZ ;  /* 0x000000020d0d7210 */ /* 0x000fe20007ffe0ff */
[----:B0-----:R-:W-:-:S04]  /*1570*/  FFMA R19, R20, R15, 1 ;  /* 0x3f80000014137423 */ /* 0x001fc8000000000f */
[----:B------:R-:W-:-:S04]  /*1580*/  FFMA R3, R20, R19, R20 ;  /* 0x0000001314037223 */ /* 0x000fc80000000014 */
[----:B------:R-:W-:-:S04]  /*1590*/  FFMA R20, R0, R3, RZ ;  /* 0x0000000300147223 */ /* 0x000fc800000000ff */
[----:B------:R-:W-:-:S04]  /*15a0*/  FFMA R19, R15, R20, R0 ;  /* 0x000000140f137223 */ /* 0x000fc80000000000 */
[----:B------:R-:W-:-:S04]  /*15b0*/  FFMA R20, R3, R19, R20 ;  /* 0x0000001303147223 */ /* 0x000fc80000000014 */
[----:B------:R-:W-:-:S04]  /*15c0*/  FFMA R15, R15, R20, R0 ;  /* 0x000000140f0f7223 */ /* 0x000fc80000000000 */
[----:B------:R-:W-:-:S05]  /*15d0*/  FFMA R0, R3, R15, R20 ;  /* 0x0000000f03007223 */ /* 0x000fca0000000014 */
[----:B------:R-:W-:-:S04]  /*15e0*/  SHF.R.U32.HI R10, RZ, 0x17, R0 ;  /* 0x00000017ff0a7819 */ /* 0x000fc80000011600 */
[----:B------:R-:W-:-:S04]  /*15f0*/  LOP3.LUT R2, R10, 0xff, RZ, 0xc0, !PT ;  /* 0x000000ff0a027812 */ /* 0x000fc800078ec0ff */
[----:B------:R-:W-:-:S05]  /*1600*/  IADD3 R2, PT, PT, R2, R13, RZ ;  /* 0x0000000d02027210 */ /* 0x000fca0007ffe0ff */
[----:B------:R-:W-:-:S05]  /*1610*/  VIADD R10, R2, 0xffffffff ;  /* 0xffffffff020a7836 */ /* 0x000fca0000000000 */
[----:B------:R-:W-:-:S13]  /*1620*/  ISETP.GE.U32.AND P0, PT, R10, 0xfe, PT ;  /* 0x000000fe0a00780c */ /* 0x000fda0003f06070 */
[----:B------:R-:W-:Y:S05]  /*1630*/  @!P0 BRA `(.L_x_48) ;  /* 0x0000000000808947 */ /* 0x000fea0003800000 */
[----:B------:R-:W-:-:S13]  /*1640*/  ISETP.GT.AND P0, PT, R2, 0xfe, PT ;  /* 0x000000fe0200780c */ /* 0x000fda0003f04270 */
[----:B------:R-:W-:Y:S05]  /*1650*/  @P0 BRA `(.L_x_49) ;  /* 0x00000000006c0947 */ /* 0x000fea0003800000 */
[----:B------:R-:W-:-:S13]  /*1660*/  ISETP.GE.AND P0, PT, R2, 0x1, PT ;  /* 0x000000010200780c */ /* 0x000fda0003f06270 */
[----:B------:R-:W-:Y:S05]  /*1670*/  @P0 BRA `(.L_x_50) ;  /* 0x0000000000740947 */ /* 0x000fea0003800000 */
[----:B------:R-:W-:Y:S02]  /*1680*/  ISETP.GE.AND P0, PT, R2, -0x18, PT ;  /* 0xffffffe80200780c */ /* 0x000fe40003f06270 */
[----:B------:R-:W-:-:S11]  /*1690*/  LOP3.LUT R0, R0, 0x80000000, RZ, 0xc0, !PT ;  /* 0x8000000000007812 */ /* 0x000fd600078ec0ff */
[----:B------:R-:W-:Y:S05]  /*16a0*/  @!P0 BRA `(.L_x_50) ;  /* 0x0000000000688947 */ /* 0x000fea0003800000 */
[CCC-:B------:R-:W-:Y:S01]  /*16b0*/  FFMA.RZ R10, R3.reuse, R15.reuse, R20.reuse ;  /* 0x0000000f030a7223 */ /* 0x1c0fe2000000c014 */
[CCC-:B------:R-:W-:Y:S01]  /*16c0*/  FFMA.RP R13, R3.reuse, R15.reuse, R20.reuse ;  /* 0x0000000f030d7223 */ /* 0x1c0fe20000008014 */
[----:B------:R-:W-:Y:S01]  /*16d0*/  FFMA.RM R20, R3, R15, R20 ;  /* 0x0000000f03147223 */ /* 0x000fe20000004014 */
[----:B------:R-:W-:Y:S02]  /*16e0*/  IADD3 R3, PT, PT, R2, 0x20, RZ ;  /* 0x0000002002037810 */ /* 0x000fe40007ffe0ff */
[----:B------:R-:W-:Y:S02]  /*16f0*/  LOP3.LUT R10, R10, 0x7fffff, RZ, 0xc0, !PT ;  /* 0x007fffff0a0a7812 */ /* 0x000fe400078ec0ff */
[----:B------:R-:W-:Y:S02]  /*1700*/  ISETP.NE.AND P3, PT, R2, RZ, PT ;  /* 0x000000ff0200720c */ /* 0x000fe40003f65270 */
[----:B------:R-:W-:Y:S02]  /*1710*/  LOP3.LUT R10, R10, 0x800000, RZ, 0xfc, !PT ;  /* 0x008000000a0a7812 */ /* 0x000fe400078efcff */
[----:B------:R-:W-:-:S02]  /*1720*/  ISETP.NE.AND P1, PT, R2, RZ, PT ;  /* 0x000000ff0200720c */ /* 0x000fc40003f25270 */
[----:B------:R-:W-:Y:S02]  /*1730*/  IADD3 R2, PT, PT, -R2, RZ, RZ ;  /* 0x000000ff02027210 */ /* 0x000fe40007ffe1ff */
[----:B------:R-:W-:Y:S02]  /*1740*/  SHF.L.U32 R3, R10, R3, RZ ;  /* 0x000000030a037219 */ /* 0x000fe400000006ff */
[----:B------:R-:W-:Y:S02]  /*1750*/  FSETP.NEU.FTZ.AND P0, PT, R13, R20, PT ;  /* 0x000000140d00720b */ /* 0x000fe40003f1d000 */
[----:B------:R-:W-:Y:S02]  /*1760*/  SEL R13, R2, RZ, P3 ;  /* 0x000000ff020d7207 */ /* 0x000fe40001800000 */
[----:B------:R-:W-:Y:S02]  /*1770*/  ISETP.NE.AND P1, PT, R3, RZ, P1 ;  /* 0x000000ff0300720c */ /* 0x000fe40000f25270 */
[----:B------:R-:W-:-:S02]  /*1780*/  SHF.R.U32.HI R13, RZ, R13, R10 ;  /* 0x0000000dff0d7219 */ /* 0x000fc4000001160a */
[----:B------:R-:W-:Y:S02]  /*1790*/  PLOP3.LUT P0, PT, P0, P1, PT, 0xf8, 0x8f ;  /* 0x00000000008f781c */ /* 0x000fe40000703f70 */
[----:B------:R-:W-:Y:S02]  /*17a0*/  SHF.R.U32.HI R3, RZ, 0x1, R13 ;  /* 0x00000001ff037819 */ /* 0x000fe4000001160d */
[----:B------:R-:W-:-:S04]  /*17b0*/  SEL R2, RZ, 0x1, !P0 ;  /* 0x00000001ff027807 */ /* 0x000fc80004000000 */
[----:B------:R-:W-:-:S04]  /*17c0*/  LOP3.LUT R2, R2, 0x1, R3, 0xf8, !PT ;  /* 0x0000000102027812 */ /* 0x000fc800078ef803 */
[----:B------:R-:W-:-:S04]  /*17d0*/  LOP3.LUT R2, R2, R13, RZ, 0xc0, !PT ;  /* 0x0000000d02027212 */ /* 0x000fc800078ec0ff */
[----:B------:R-:W-:-:S04]  /*17e0*/  IADD3 R3, PT, PT, R3, R2, RZ ;  /* 0x0000000203037210 */ /* 0x000fc80007ffe0ff */
[----:B------:R-:W-:Y:S01]  /*17f0*/  LOP3.LUT R0, R3, R0, RZ, 0xfc, !PT ;  /* 0x0000000003007212 */ /* 0x000fe200078efcff */
[----:B------:R-:W-:Y:S06]  /*1800*/  BRA `(.L_x_50) ;  /* 0x0000000000107947 */ /* 0x000fec0003800000 */
.L_x_49:
[----:B------:R-:W-:-:S04]  /*1810*/  LOP3.LUT R0, R0, 0x80000000, RZ, 0xc0, !PT ;  /* 0x8000000000007812 */ /* 0x000fc800078ec0ff */
[----:B------:R-:W-:Y:S01]  /*1820*/  LOP3.LUT R0, R0, 0x7f800000, RZ, 0xfc, !PT ;  /* 0x7f80000000007812 */ /* 0x000fe200078efcff */
[----:B------:R-:W-:Y:S06]  /*1830*/  BRA `(.L_x_50) ;  /* 0x0000000000047947 */ /* 0x000fec0003800000 */
.L_x_48:
[----:B------:R-:W-:-:S07]  /*1840*/  LEA R0, R13, R0, 0x17 ;  /* 0x000000000d007211 */ /* 0x000fce00078eb8ff */
.L_x_50:
[----:B------:R-:W-:Y:S05]  /*1850*/  BSYNC.RECONVERGENT B1 ;  /* 0x0000000000017941 */ /* 0x000fea0003800200 */
.L_x_47:
[----:B------:R-:W-:Y:S05]  /*1860*/  BRA `(.L_x_51) ;  /* 0x0000000000207947 */ /* 0x000fea0003800000 */
.L_x_46:
[----:B------:R-:W-:-:S04]  /*1870*/  LOP3.LUT R0, R0, 0x80000000, R3, 0x48, !PT ;  /* 0x8000000000007812 */ /* 0x000fc800078e4803 */
[----:B------:R-:W-:Y:S01]  /*1880*/  LOP3.LUT R0, R0, 0x7f800000, RZ, 0xfc, !PT ;  /* 0x7f80000000007812 */ /* 0x000fe200078efcff */
[----:B------:R-:W-:Y:S06]  /*1890*/  BRA `(.L_x_51) ;  /* 0x0000000000147947 */ /* 0x000fec0003800000 */
.L_x_45:
[----:B------:R-:W-:Y:S01]  /*18a0*/  LOP3.LUT R0, R0, 0x80000000, R3, 0x48, !PT ;  /* 0x8000000000007812 */ /* 0x000fe200078e4803 */
[----:B------:R-:W-:Y:S06]  /*18b0*/  BRA `(.L_x_51) ;  /* 0x00000000000c7947 */ /* 0x000fec0003800000 */
.L_x_44:
[----:B------:R-:W0:Y:S01]  /*18c0*/  MUFU.RSQ R0, -QNAN ;  /* 0xffc0000000007908 */ /* 0x000e220000001400 */
[----:B------:R-:W-:Y:S05]  /*18d0*/  BRA `(.L_x_51) ;  /* 0x0000000000047947 */ /* 0x000fea0003800000 */
.L_x_43:
[----:B------:R-:W-:-:S07]  /*18e0*/  FADD.FTZ R0, R3, R0 ;  /* 0x0000000003007221 */ /* 0x000fce0000010000 */
.L_x_51:
[----:B------:R-:W-:Y:S05]  /*18f0*/  BSYNC.RECONVERGENT B0 ;  /* 0x0000000000007941 */ /* 0x000fea0003800200 */
.L_x_41:
[----:B------:R-:W-:Y:S01]  /*1900*/  HFMA2 R15, -RZ, RZ, 0, 0 ;  /* 0x00000000ff0f7431 */ /* 0x000fe200000001ff */
[----:B0-----:R-:W-:-:S03]  /*1910*/  MOV R13, R0 ;  /* 0x00000000000d7202 */ /* 0x001fc60000000f00 */
[----:B------:R-:W-:Y:S05]  /*1920*/  RET.REL.NODEC R14 `(_Z9normalizePfS_S_i) ;  /* 0xffffffe40eb47950 */ /* 0x000fea0003c3ffff */
.L_x_52:
        /* <DEDUP_REMOVED lines=13> */
.L_x_53:


//--------------------- .nv.shared.reserved.0     --------------------------
	.section	.nv.shared.reserved.0,"aw",@nobits
	.weak		__nv_reservedSMEM_offset_0_alias
	.size		__nv_reservedSMEM_offset_0_alias, 0, 64
	.other		__nv_reservedSMEM_offset_0_alias,@"STO_CUDA_RESERVED_SHARED STV_DEFAULT"
__nv_reservedSMEM_offset_0_alias:
	.zero		0
	.zero		64


//--------------------- .nv.constant0._Z20vecMatMultiplicationPfS_S_ii --------------------------
	.section	.nv.constant0._Z20vecMatMultiplicationPfS_S_ii,"a",@progbits
	.sectionflags	@""
	.align	4
.nv.constant0._Z20vecMatMultiplicationPfS_S_ii:
	.zero		928


//--------------------- .nv.constant0._Z18vectorManipulationPfS_S_S_i --------------------------
	.section	.nv.constant0._Z18vectorManipulationPfS_S_S_i,"a",@progbits
	.sectionflags	@""
	.align	4
.nv.constant0._Z18vectorManipulationPfS_S_S_i:
	.zero		932


//--------------------- .nv.constant0._Z9normalizePfS_S_i --------------------------
	.section	.nv.constant0._Z9normalizePfS_S_i,"a",@progbits
	.sectionflags	@""
	.align	4
.nv.constant0._Z9normalizePfS_S_i:
	.zero		924


//--------------------- SYMBOLS --------------------------

	.type		.nv.reservedSmem.offset0,@object
	.size		.nv.reservedSmem.offset0,0x4
